def attn_fwd(
    Q,
    K,
    V,
    Out,
    Lse,
    sm_scale,
    stride_qz,
    stride_qh,
    stride_qm,
    stride_qk,
    stride_kz,
    stride_kh,
    stride_kn,
    stride_kk,
    stride_vz,
    stride_vh,
    stride_vn,
    stride_vk,
    stride_oz,
    stride_oh,
    stride_om,
    stride_ok,
    seqlen_q,
    seqlen_k,
    BLOCK_M: tl.constexpr,
    BLOCK_N: tl.constexpr,
    HEAD_DIM: tl.constexpr,
    CAUSAL: tl.constexpr,
):
    start_m = tl.program_id(0)
    off_hz = tl.program_id(1)
    q_off = off_hz * stride_qh
    k_off = off_hz * stride_kh
    v_off = off_hz * stride_vh
    offs_m = start_m * BLOCK_M + tl.arange(0, BLOCK_M)
    offs_d = tl.arange(0, HEAD_DIM)
    offs_n = tl.arange(0, BLOCK_N)
    q_ptrs = Q + q_off + offs_m[:, None] * stride_qm + offs_d[None, :] * stride_qk
    k_ptrs = K + k_off + offs_d[:, None] * stride_kk + offs_n[None, :] * stride_kn
    v_ptrs = V + v_off + offs_n[:, None] * stride_vn + offs_d[None, :] * stride_vk
    m_i = tl.full([BLOCK_M], float("-inf"), dtype=tl.float32)
    l_i = tl.zeros([BLOCK_M], dtype=tl.float32) + 1.0
    acc = tl.zeros([BLOCK_M, HEAD_DIM], dtype=tl.float32)
    q = tl.load(q_ptrs)
    acc, l_i, m_i = _attn_fwd_inner(
        acc,
        l_i,
        m_i,
        q,
        k_ptrs,
        v_ptrs,
        sm_scale,
        stride_kn,
        stride_vn,
        start_m,
        seqlen_k,
        BLOCK_M,
        BLOCK_N,
        HEAD_DIM,
        CAUSAL,
    )
    acc = acc / l_i[:, None]
    lse = m_i + tl.math.log2(l_i) / 1.4426950408889634
    o_ptrs = (
        Out
        + off_hz * stride_oh
        + offs_m[:, None] * stride_om
        + offs_d[None, :] * stride_ok
    )
    tl.store(o_ptrs, acc.to(Out.dtype.element_ty))
    tl.store(Lse + off_hz * seqlen_q + offs_m, lse)

# config = {"BLOCK_M": 128, "BLOCK_N": 16, "HEAD_DIM": 128, "arch": "sm_100", "causal": true, "dtype": "bf16", "num_stages": 2, "num_warps": 4}
# arch = sm_100


// ===== COMPILED SASS (sm_100a) =====

	.target	sm_100a

	.elftype	@"ET_EXEC"


//--------------------- .note.nv.tkinfo           --------------------------
	.section	.note.nv.tkinfo,"",@"SHT_NOTE"
	.sectionflags	@"SHF_NOTE_NV_TKINFO"
	.tkinfo
        /*0018*/ 	.word	0x00000081
        /*0030*/ 	.string	""
        /*0030*/ 	.string	"ptxas-blackwell"
        /*0030*/ 	.string	"Cuda compilation tools, release 12.9, V12.9.86"
        /*0030*/ 	.string	"Build cuda_12.9.r12.9/compiler.36037853_0"
        /*0030*/ 	.string	"-v  -suppress-debug-info  -lineinfo  -arch sm_100a "



//--------------------- .note.nv.cuver            --------------------------
	.section	.note.nv.cuver,"",@"SHT_NOTE"
	.sectionflags	@"SHF_NOTE_NV_CUVER"
        /*0018*/ 	.short	0x0001
        /*001a*/ 	.short	0x0064
        /*001c*/ 	.short	0x0001
        /*001e*/ 	.short	0x0000
        /*0020*/ 	.short	0x0001
        /*0022*/ 	.short	0x0000


//--------------------- .nv.info                  --------------------------
	.section	.nv.info,"",@"SHT_CUDA_INFO"
	.align	4


	//----- nvinfo : EIATTR_REGCOUNT
	.align		4
        /*0000*/ 	.byte	0x04, 0x2f
        /*0002*/ 	.short	(.L_5 - .L_4)
	.align		4
.L_4:
        /*0004*/ 	.word	index@(attn_fwd)
        /*0008*/ 	.word	0x000000ff


	//----- nvinfo : EIATTR_FRAME_SIZE
	.align		4
.L_5:
        /*000c*/ 	.byte	0x04, 0x11
        /*000e*/ 	.short	(.L_7 - .L_6)
	.align		4
.L_6:
        /*0010*/ 	.word	index@($__internal_2_$__cuda_sm10x_tcgen05_guardrail_trap_unallocated_columns_being_dealloced)
        /*0014*/ 	.word	0x00000008


	//----- nvinfo : EIATTR_FRAME_SIZE
	.align		4
.L_7:
        /*0018*/ 	.byte	0x04, 0x11
        /*001a*/ 	.short	(.L_9 - .L_8)
	.align		4
.L_8:
        /*001c*/ 	.word	index@($__internal_1_$__cuda_sm10x_tcgen05_guardrail_trap_phase_invalid_during_alloc)
        /*0020*/ 	.word	0x00000008


	//----- nvinfo : EIATTR_FRAME_SIZE
	.align		4
.L_9:
        /*0024*/ 	.byte	0x04, 0x11
        /*0026*/ 	.short	(.L_11 - .L_10)
	.align		4
.L_10:
        /*0028*/ 	.word	index@($__internal_0_$__cuda_sm10x_tcgen05_guardrail_trap_col_being_dealloced_not_returned_by_alloc)
        /*002c*/ 	.word	0x00000008


	//----- nvinfo : EIATTR_FRAME_SIZE
	.align		4
.L_11:
        /*0030*/ 	.byte	0x04, 0x11
        /*0032*/ 	.short	(.L_13 - .L_12)
	.align		4
.L_12:
        /*0034*/ 	.word	index@(attn_fwd)
        /*0038*/ 	.word	0x00000008


	//----- nvinfo : EIATTR_MIN_STACK_SIZE
	.align		4
.L_13:
        /*003c*/ 	.byte	0x04, 0x12
        /*003e*/ 	.short	(.L_15 - .L_14)
	.align		4
.L_14:
        /*0040*/ 	.word	index@(attn_fwd)
        /*0044*/ 	.word	0x00000008
.L_15:


//--------------------- .nv.info.attn_fwd         --------------------------
	.section	.nv.info.attn_fwd,"",@"SHT_CUDA_INFO"
	.sectionflags	@""
	.align	4


	//----- nvinfo : EIATTR_CUDA_API_VERSION
	.align		4
        /*0000*/ 	.byte	0x04, 0x37
        /*0002*/ 	.short	(.L_17 - .L_16)
.L_16:
        /*0004*/ 	.word	0x00000081


	//----- nvinfo : EIATTR_KPARAM_INFO
	.align		4
.L_17:
        /*0008*/ 	.byte	0x04, 0x17
        /*000a*/ 	.short	(.L_19 - .L_18)
.L_18:
        /*000c*/ 	.word	0x00000000
        /*0010*/ 	.short	0x0019
        /*0012*/ 	.short	0x0080
        /*0014*/ 	.byte	0x00, 0xf4, 0x21, 0x00


	//----- nvinfo : EIATTR_KPARAM_INFO
	.align		4
.L_19:
        /*0018*/ 	.byte	0x04, 0x17
        /*001a*/ 	.short	(.L_21 - .L_20)
.L_20:
        /*001c*/ 	.word	0x00000000
        /*0020*/ 	.short	0x0018
        /*0022*/ 	.short	0x0078
        /*0024*/ 	.byte	0x00, 0xf4, 0x21, 0x00


	//----- nvinfo : EIATTR_KPARAM_INFO
	.align		4
.L_21:
        /*0028*/ 	.byte	0x04, 0x17
        /*002a*/ 	.short	(.L_23 - .L_22)
.L_22:
        /*002c*/ 	.word	0x00000000
        /*0030*/ 	.short	0x0017
        /*0032*/ 	.short	0x0070
        /*0034*/ 	.byte	0x00, 0xf0, 0x11, 0x00


	//----- nvinfo : EIATTR_KPARAM_INFO
	.align		4
.L_23:
        /*0038*/ 	.byte	0x04, 0x17
        /*003a*/ 	.short	(.L_25 - .L_24)
.L_24:
        /*003c*/ 	.word	0x00000000
        /*0040*/ 	.short	0x0016
        /*0042*/ 	.short	0x006c
        /*0044*/ 	.byte	0x00, 0xf0, 0x11, 0x00


	//----- nvinfo : EIATTR_KPARAM_INFO
	.align		4
.L_25:
        /*0048*/ 	.byte	0x04, 0x17
        /*004a*/ 	.short	(.L_27 - .L_26)
.L_26:
        /*004c*/ 	.word	0x00000000
        /*0050*/ 	.short	0x0015
        /*0052*/ 	.short	0x0068
        /*0054*/ 	.byte	0x00, 0xf0, 0x11, 0x00


	//----- nvinfo : EIATTR_KPARAM_INFO
	.align		4
.L_27:
        /*0058*/ 	.byte	0x04, 0x17
        /*005a*/ 	.short	(.L_29 - .L_28)
.L_28:
        /*005c*/ 	.word	0x00000000
        /*0060*/ 	.short	0x0014
        /*0062*/ 	.short	0x0064
        /*0064*/ 	.byte	0x00, 0xf0, 0x11, 0x00


	//----- nvinfo : EIATTR_KPARAM_INFO
	.align		4
.L_29:
        /*0068*/ 	.byte	0x04, 0x17
        /*006a*/ 	.short	(.L_31 - .L_30)
.L_30:
        /*006c*/ 	.word	0x00000000
        /*0070*/ 	.short	0x0013
        /*0072*/ 	.short	0x0060
        /*0074*/ 	.byte	0x00, 0xf0, 0x11, 0x00


	//----- nvinfo : EIATTR_KPARAM_INFO
	.align		4
.L_31:
        /*0078*/ 	.byte	0x04, 0x17
        /*007a*/ 	.short	(.L_33 - .L_32)
.L_32:
        /*007c*/ 	.word	0x00000000
        /*0080*/ 	.short	0x0012
        /*0082*/ 	.short	0x005c
        /*0084*/ 	.byte	0x00, 0xf0, 0x11, 0x00


	//----- nvinfo : EIATTR_KPARAM_INFO
	.align		4
.L_33:
        /*0088*/ 	.byte	0x04, 0x17
        /*008a*/ 	.short	(.L_35 - .L_34)
.L_34:
        /*008c*/ 	.word	0x00000000
        /*0090*/ 	.short	0x0011
        /*0092*/ 	.short	0x0058
        /*0094*/ 	.byte	0x00, 0xf0, 0x11, 0x00


	//----- nvinfo : EIATTR_KPARAM_INFO
	.align		4
.L_35:
        /*0098*/ 	.byte	0x04, 0x17
        /*009a*/ 	.short	(.L_37 - .L_36)
.L_36:
        /*009c*/ 	.word	0x00000000
        /*00a0*/ 	.short	0x0010
        /*00a2*/ 	.short	0x0054
        /*00a4*/ 	.byte	0x00, 0xf0, 0x11, 0x00


	//----- nvinfo : EIATTR_KPARAM_INFO
	.align		4
.L_37:
        /*00a8*/ 	.byte	0x04, 0x17
        /*00aa*/ 	.short	(.L_39 - .L_38)
.L_38:
        /*00ac*/ 	.word	0x00000000
        /*00b0*/ 	.short	0x000f
        /*00b2*/ 	.short	0x0050
        /*00b4*/ 	.byte	0x00, 0xf0, 0x11, 0x00


	//----- nvinfo : EIATTR_KPARAM_INFO
	.align		4
.L_39:
        /*00b8*/ 	.byte	0x04, 0x17
        /*00ba*/ 	.short	(.L_41 - .L_40)
.L_40:
        /*00bc*/ 	.word	0x00000000
        /*00c0*/ 	.short	0x000e
        /*00c2*/ 	.short	0x004c
        /*00c4*/ 	.byte	0x00, 0xf0, 0x11, 0x00


	//----- nvinfo : EIATTR_KPARAM_INFO
	.align		4
.L_41:
        /*00c8*/ 	.byte	0x04, 0x17
        /*00ca*/ 	.short	(.L_43 - .L_42)
.L_42:
        /*00cc*/ 	.word	0x00000000
        /*00d0*/ 	.short	0x000d
        /*00d2*/ 	.short	0x0048
        /*00d4*/ 	.byte	0x00, 0xf0, 0x11, 0x00


	//----- nvinfo : EIATTR_KPARAM_INFO
	.align		4
.L_43:
        /*00d8*/ 	.byte	0x04, 0x17
        /*00da*/ 	.short	(.L_45 - .L_44)
.L_44:
        /*00dc*/ 	.word	0x00000000
        /*00e0*/ 	.short	0x000c
        /*00e2*/ 	.short	0x0044
        /*00e4*/ 	.byte	0x00, 0xf0, 0x11, 0x00


	//----- nvinfo : EIATTR_KPARAM_INFO
	.align		4
.L_45:
        /*00e8*/ 	.byte	0x04, 0x17
        /*00ea*/ 	.short	(.L_47 - .L_46)
.L_46:
        /*00ec*/ 	.word	0x00000000
        /*00f0*/ 	.short	0x000b
        /*00f2*/ 	.short	0x0040
        /*00f4*/ 	.byte	0x00, 0xf0, 0x11, 0x00


	//----- nvinfo : EIATTR_KPARAM_INFO
	.align		4
.L_47:
        /*00f8*/ 	.byte	0x04, 0x17
        /*00fa*/ 	.short	(.L_49 - .L_48)
.L_48:
        /*00fc*/ 	.word	0x00000000
        /*0100*/ 	.short	0x000a
        /*0102*/ 	.short	0x003c
        /*0104*/ 	.byte	0x00, 0xf0, 0x11, 0x00


	//----- nvinfo : EIATTR_KPARAM_INFO
	.align		4
.L_49:
        /*0108*/ 	.byte	0x04, 0x17
        /*010a*/ 	.short	(.L_51 - .L_50)
.L_50:
        /*010c*/ 	.word	0x00000000
        /*0110*/ 	.short	0x0009
        /*0112*/ 	.short	0x0038
        /*0114*/ 	.byte	0x00, 0xf0, 0x11, 0x00


	//----- nvinfo : EIATTR_KPARAM_INFO
	.align		4
.L_51:
        /*0118*/ 	.byte	0x04, 0x17
        /*011a*/ 	.short	(.L_53 - .L_52)
.L_52:
        /*011c*/ 	.word	0x00000000
        /*0120*/ 	.short	0x0008
        /*0122*/ 	.short	0x0034
        /*0124*/ 	.byte	0x00, 0xf0, 0x11, 0x00


	//----- nvinfo : EIATTR_KPARAM_INFO
	.align		4
.L_53:
        /*0128*/ 	.byte	0x04, 0x17
        /*012a*/ 	.short	(.L_55 - .L_54)
.L_54:
        /*012c*/ 	.word	0x00000000
        /*0130*/ 	.short	0x0007
        /*0132*/ 	.short	0x0030
        /*0134*/ 	.byte	0x00, 0xf0, 0x11, 0x00


	//----- nvinfo : EIATTR_KPARAM_INFO
	.align		4
.L_55:
        /*0138*/ 	.byte	0x04, 0x17
        /*013a*/ 	.short	(.L_57 - .L_56)
.L_56:
        /*013c*/ 	.word	0x00000000
        /*0140*/ 	.short	0x0006
        /*0142*/ 	.short	0x002c
        /*0144*/ 	.byte	0x00, 0xf0, 0x11, 0x00


	//----- nvinfo : EIATTR_KPARAM_INFO
	.align		4
.L_57:
        /*0148*/ 	.byte	0x04, 0x17
        /*014a*/ 	.short	(.L_59 - .L_58)
.L_58:
        /*014c*/ 	.word	0x00000000
        /*0150*/ 	.short	0x0005
        /*0152*/ 	.short	0x0028
        /*0154*/ 	.byte	0x00, 0xf0, 0x11, 0x00


	//----- nvinfo : EIATTR_KPARAM_INFO
	.align		4
.L_59:
        /*0158*/ 	.byte	0x04, 0x17
        /*015a*/ 	.short	(.L_61 - .L_60)
.L_60:
        /*015c*/ 	.word	0x00000000
        /*0160*/ 	.short	0x0004
        /*0162*/ 	.short	0x0020
        /*0164*/ 	.byte	0x00, 0xf4, 0x21, 0x00


	//----- nvinfo : EIATTR_KPARAM_INFO
	.align		4
.L_61:
        /*0168*/ 	.byte	0x04, 0x17
        /*016a*/ 	.short	(.L_63 - .L_62)
.L_62:
        /*016c*/ 	.word	0x00000000
        /*0170*/ 	.short	0x0003
        /*0172*/ 	.short	0x0018
        /*0174*/ 	.byte	0x00, 0xf4, 0x21, 0x00


	//----- nvinfo : EIATTR_KPARAM_INFO
	.align		4
.L_63:
        /*0178*/ 	.byte	0x04, 0x17
        /*017a*/ 	.short	(.L_65 - .L_64)
.L_64:
        /*017c*/ 	.word	0x00000000
        /*0180*/ 	.short	0x0002
        /*0182*/ 	.short	0x0010
        /*0184*/ 	.byte	0x00, 0xf4, 0x21, 0x00


	//----- nvinfo : EIATTR_KPARAM_INFO
	.align		4
.L_65:
        /*0188*/ 	.byte	0x04, 0x17
        /*018a*/ 	.short	(.L_67 - .L_66)
.L_66:
        /*018c*/ 	.word	0x00000000
        /*0190*/ 	.short	0x0001
        /*0192*/ 	.short	0x0008
        /*0194*/ 	.byte	0x00, 0xf4, 0x21, 0x00


	//----- nvinfo : EIATTR_KPARAM_INFO
	.align		4
.L_67:
        /*0198*/ 	.byte	0x04, 0x17
        /*019a*/ 	.short	(.L_69 - .L_68)
.L_68:
        /*019c*/ 	.word	0x00000000
        /*01a0*/ 	.short	0x0000
        /*01a2*/ 	.short	0x0000
        /*01a4*/ 	.byte	0x00, 0xf4, 0x21, 0x00


	//----- nvinfo : EIATTR_AT_ENTRY_FRAGMENTS
	.align		4
.L_69:
        /*01a8*/ 	.byte	0x04, 0x4f
        /*01aa*/ 	.short	(.L_71 - .L_70)


	//   ....[0]....
.L_70:
        /*01ac*/ 	.word	0x00000004


	//----- nvinfo : EIATTR_RESERVED_SMEM_USED
	.align		4
.L_71:
        /*01b0*/ 	.byte	0x01, 0x41
	.zero		2


	//----- nvinfo : EIATTR_SPARSE_MMA_MASK
	.align		4
        /*01b4*/ 	.byte	0x03, 0x50
        /*01b6*/ 	.short	0x0000


	//----- nvinfo : EIATTR_TCGEN05_1CTA_USED
	.align		4
        /*01b8*/ 	.byte	0x01, 0x51
	.zero		2


	//----- nvinfo : EIATTR_MAXREG_COUNT
	.align		4
        /*01bc*/ 	.byte	0x03, 0x1b
        /*01be*/ 	.short	0x00ff


	//----- nvinfo : EIATTR_NUM_BARRIERS
	.align		4
        /*01c0*/ 	.byte	0x02, 0x4c
        /*01c2*/ 	.byte	0x01
	.zero		1


	//----- nvinfo : EIATTR_ANNOTATIONS
	.align		4
        /*01c4*/ 	.byte	0x04, 0x55
        /*01c6*/ 	.short	(.L_73 - .L_72)


	//   ....[0]....
.L_72:
        /*01c8*/ 	.word	0x00000001
        /*01cc*/ 	.byte	0x20, 0x0c, 0x00, 0x00, 0x01, 0x00, 0x00, 0x00, 0x00, 0x2b, 0x00, 0x00


	//----- nvinfo : EIATTR_INT_WARP_WIDE_INSTR_OFFSETS
	.align		4
.L_73:
        /*01d8*/ 	.byte	0x04, 0x31
        /*01da*/ 	.short	(.L_75 - .L_74)


	//   ....[0]....
.L_74:
        /*01dc*/ 	.word	0x00002bc0


	//   ....[1]....
        /*01e0*/ 	.word	0x00002bd0


	//   ....[2]....
        /*01e4*/ 	.word	0x00003f80


	//   ....[3]....
        /*01e8*/ 	.word	0x000040e0


	//   ....[4]....
        /*01ec*/ 	.word	0x00006230


	//   ....[5]....
        /*01f0*/ 	.word	0x0000ca20


	//   ....[6]....
        /*01f4*/ 	.word	0x0000ca70


	//----- nvinfo : EIATTR_COOP_GROUP_MASK_REGIDS
	.align		4
.L_75:
        /*01f8*/ 	.byte	0x04, 0x29
        /*01fa*/ 	.short	(.L_77 - .L_76)


	//   ....[0]....
.L_76:
        /*01fc*/ 	.word	0xffffffff


	//   ....[1]....
        /*0200*/ 	.word	0xffffffff


	//   ....[2]....
        /*0204*/ 	.word	0xffffffff


	//   ....[3]....
        /*0208*/ 	.word	0xffffffff


	//----- nvinfo : EIATTR_COOP_GROUP_INSTR_OFFSETS
	.align		4
.L_77:
        /*020c*/ 	.byte	0x04, 0x28
        /*020e*/ 	.short	(.L_79 - .L_78)


	//   ....[0]....
.L_78:
        /*0210*/ 	.word	0x00000070


	//   ....[1]....
        /*0214*/ 	.word	0x00000330


	//   ....[2]....
        /*0218*/ 	.word	0x0000c8b0


	//   ....[3]....
        /*021c*/ 	.word	0x0000cb20


	//----- nvinfo : EIATTR_VRC_CTA_INIT_COUNT
	.align		4
.L_79:
        /*0220*/ 	.byte	0x02, 0x4a
        /*0222*/ 	.byte	0x80
	.zero		1


	//----- nvinfo : EIATTR_MBARRIER_INSTR_OFFSETS
	.align		4
        /*0224*/ 	.byte	0x04, 0x39
        /*0226*/ 	.short	(.L_81 - .L_80)


	//   ....[0]....
.L_80:
        /*0228*/ 	.word	0x000038d0
        /*022c*/ 	.word	0x000000ff
        /*0230*/ 	.word	0x0000b000
        /*0234*/ 	.short	0x0100
        /*0236*/ 	.byte	0x16
	.zero		1


	//   ....[1]....
        /*0238*/ 	.word	0x00003fc0
        /*023c*/ 	.word	0x000000ff
        /*0240*/ 	.word	0x0000b008
        /*0244*/ 	.short	0x0100
        /*0246*/ 	.byte	0x16
	.zero		1


	//   ....[2]....
        /*0248*/ 	.word	0x00004410
        /*024c*/ 	.word	0x000000ff
        /*0250*/ 	.word	0x00009000
        /*0254*/ 	.short	0x0100
        /*0256*/ 	.byte	0x16
	.zero		1


	//   ....[3]....
        /*0258*/ 	.word	0x000047d0
        /*025c*/ 	.word	0x000000ff
        /*0260*/ 	.word	0x00009000
        /*0264*/ 	.short	0x010a
        /*0266*/ 	.byte	0x16
	.zero		1


	//   ....[4]....
        /*0268*/ 	.word	0x00004820
        /*026c*/ 	.word	0x000000ff
        /*0270*/ 	.word	0x00009000
        /*0274*/ 	.short	0x0108
        /*0276*/ 	.byte	0x16
	.zero		1


	//   ....[5]....
        /*0278*/ 	.word	0x00006370
        /*027c*/ 	.word	0x000000ff
        /*0280*/ 	.word	0x0000b010
        /*0284*/ 	.short	0x0100
        /*0286*/ 	.byte	0x16
	.zero		1


	//   ....[6]....
        /*0288*/ 	.word	0x00006590
        /*028c*/ 	.word	0x000000ff
        /*0290*/ 	.word	0x0000b010
        /*0294*/ 	.short	0x010a
        /*0296*/ 	.byte	0x16
	.zero		1


	//   ....[7]....
        /*0298*/ 	.word	0x00006600
        /*029c*/ 	.word	0x000000ff
        /*02a0*/ 	.word	0x0000b010
        /*02a4*/ 	.short	0x0108
        /*02a6*/ 	.byte	0x16
	.zero		1


	//   ....[8]....
        /*02a8*/ 	.word	0x00006620
        /*02ac*/ 	.word	0x000000ff
        /*02b0*/ 	.word	0x00000000
        /*02b4*/ 	.short	0x010a
        /*02b6*/ 	.byte	0x1b
	.zero		1


	//   ....[9]....
        /*02b8*/ 	.word	0x00007ff0
        /*02bc*/ 	.word	0x000000ff
        /*02c0*/ 	.word	0x00000000
        /*02c4*/ 	.short	0x010a
        /*02c6*/ 	.byte	0x1b
	.zero		1


	//   ....[10]....
        /*02c8*/ 	.word	0x00008110
        /*02cc*/ 	.word	0x000000ff
        /*02d0*/ 	.word	0x0000b000
        /*02d4*/ 	.short	0x0108
        /*02d6*/ 	.byte	0x16
	.zero		1


	//   ....[11]....
        /*02d8*/ 	.word	0x00008220
        /*02dc*/ 	.word	0x000000ff
        /*02e0*/ 	.word	0x0000b008
        /*02e4*/ 	.short	0x0108
        /*02e6*/ 	.byte	0x16
	.zero		1


	//   ....[12]....
        /*02e8*/ 	.word	0x0000cb40
        /*02ec*/ 	.word	0x000000ff
        /*02f0*/ 	.word	0x00009000
        /*02f4*/ 	.short	0x010a
        /*02f6*/ 	.byte	0x16
	.zero		1


	//   ....[13]....
        /*02f8*/ 	.word	0x0000cb70
        /*02fc*/ 	.word	0x000000ff
        /*0300*/ 	.word	0x0000b010
        /*0304*/ 	.short	0x010a
        /*0306*/ 	.byte	0x16
	.zero		1


	//   ....[14]....
        /*0308*/ 	.word	0x0000cba0
        /*030c*/ 	.word	0x000000ff
        /*0310*/ 	.word	0x00000000
        /*0314*/ 	.short	0x010a
        /*0316*/ 	.byte	0x1b
	.zero		1


	//   ....[15]....
        /*0318*/ 	.word	0x0000cbd0
        /*031c*/ 	.word	0x000000ff
        /*0320*/ 	.word	0x00000000
        /*0324*/ 	.short	0x010a
        /*0326*/ 	.byte	0x1b
	.zero		1


	//----- nvinfo : EIATTR_NUM_MBARRIERS
	.align		4
.L_81:
        /*0328*/ 	.byte	0x03, 0x38
        /*032a*/ 	.short	0xffff


	//----- nvinfo : EIATTR_EXIT_INSTR_OFFSETS
	.align		4
        /*032c*/ 	.byte	0x04, 0x1c
        /*032e*/ 	.short	(.L_83 - .L_82)


	//   ....[0]....
.L_82:
        /*0330*/ 	.word	0x0000cb30


	//----- nvinfo : EIATTR_REQNTID
	.align		4
.L_83:
        /*0334*/ 	.byte	0x04, 0x10
        /*0336*/ 	.short	(.L_85 - .L_84)
.L_84:
        /*0338*/ 	.word	0x00000080
        /*033c*/ 	.word	0x00000001
        /*0340*/ 	.word	0x00000001


	//----- nvinfo : EIATTR_CRS_STACK_SIZE
	.align		4
.L_85:
        /*0344*/ 	.byte	0x04, 0x1e
        /*0346*/ 	.short	(.L_87 - .L_86)
.L_86:
        /*0348*/ 	.word	0x00000000


	//----- nvinfo : EIATTR_CBANK_PARAM_SIZE
	.align		4
.L_87:
        /*034c*/ 	.byte	0x03, 0x19
        /*034e*/ 	.short	0x0088


	//----- nvinfo : EIATTR_PARAM_CBANK
	.align		4
        /*0350*/ 	.byte	0x04, 0x0a
        /*0352*/ 	.short	(.L_89 - .L_88)
	.align		4
.L_88:
        /*0354*/ 	.word	index@(.nv.constant0.attn_fwd)
        /*0358*/ 	.short	0x0380
        /*035a*/ 	.short	0x0088


	//----- nvinfo : EIATTR_SW_WAR
	.align		4
.L_89:
        /*035c*/ 	.byte	0x04, 0x36
        /*035e*/ 	.short	(.L_91 - .L_90)
.L_90:
        /*0360*/ 	.word	0x00000008
.L_91:


//--------------------- .nv.compat                --------------------------
	.section	.nv.compat,"",@"SHT_CUDA_COMPAT_INFO"
	.align	4
        /*0000*/ 	.byte	0x02, 0x02, 0x02, 0x00, 0x02, 0x05, 0x05, 0x00, 0x02, 0x03, 0x00, 0x00, 0x02, 0x06, 0x01, 0x00


//--------------------- .nv.callgraph             --------------------------
	.section	.nv.callgraph,"",@"SHT_CUDA_CALLGRAPH"
	.align	4
	.sectionentsize	8
	.align		4
        /*0000*/ 	.word	0x00000000
	.align		4
        /*0004*/ 	.word	0xffffffff
	.align		4
        /*0008*/ 	.word	0x00000000
	.align		4
        /*000c*/ 	.word	0xfffffffe
	.align		4
        /*0010*/ 	.word	0x00000000
	.align		4
        /*0014*/ 	.word	0xfffffffd
	.align		4
        /*0018*/ 	.word	0x00000000
	.align		4
        /*001c*/ 	.word	0xfffffffc


//--------------------- .nv.constant4             --------------------------
	.section	.nv.constant4,"a",@progbits
	.align	8
	.align		8
.nv.constant4:
        /*0000*/ 	.dword	_$_str


//--------------------- .text.attn_fwd            --------------------------
	.section	.text.attn_fwd,"ax",@progbits
	.align	128
        .global         attn_fwd
        .type           attn_fwd,@function
        .size           attn_fwd,(.L_x_31 - attn_fwd)
        .other          attn_fwd,@"STO_CUDA_ENTRY STV_DEFAULT"
attn_fwd:
.text.attn_fwd:
[----:B------:R-:W0:Y:S01]  /*0000*/  LDC R1, c[0x0][0x37c] ;  /* 0x0000df00ff017b82 */ /* 0x000e220000000800 */
[----:B------:R-:W1:Y:S01]  /*0010*/  S2R R0, SR_TID.X ;  /* 0x0000000000007919 */ /* 0x000e620000002100 */
[----:B0-----:R-:W-:Y:S02]  /*0020*/  IADD3 R1, PT, PT, R1, -0x8, RZ ;  /* 0xfffffff801017810 */ /* 0x001fe40007ffe0ff */
[----:B-1----:R-:W-:-:S13]  /*0030*/  ISETP.GE.U32.AND P0, PT, R0, 0x20, PT ;  /* 0x000000200000780c */ /* 0x002fda0003f06070 */
[----:B------:R-:W-:Y:S02]  /*0040*/  VOTEU.ANY UP0, P0 ;  /* 0x0000000000ff7886 */ /* 0x000fe40000000100 */
[----:B------:R-:W-:Y:S05]  /*0050*/  BRA.U UP0, `(.L_x_0) ;  /* 0x0000000100b87547 */ /* 0x000fea000b800000 */
[----:B------:R-:W0:Y:S01]  /*0060*/  S2UR UR6, SR_CgaCtaId ;  /* 0x00000000000679c3 */ /* 0x000e220000008800 */
[----:B------:R-:W-:Y:S01]  /*0070*/  NOP ;  /* 0x0000000000007918 */ /* 0x000fe20000000000 */
[----:B------:R-:W-:Y:S02]  /*0080*/  UMOV UR4, 0x40 ;  /* 0x0000004000047882 */ /* 0x000fe40000000000 */
[----:B0-----:R-:W-:-:S09]  /*0090*/  ULEA UR4, UR6, UR4, 0x18 ;  /* 0x0000000406047291 */ /* 0x001fd2000f8ec0ff */
[----:B------:R-:W0:Y:S01]  /*00a0*/  LDS.U8 R0, [UR4] ;  /* 0x00000004ff007984 */ /* 0x000e220008000000 */
[----:B------:R-:W-:Y:S02]  /*00b0*/  UMOV UR4, 0x400 ;  /* 0x0000040000047882 */ /* 0x000fe40000000000 */
[----:B------:R-:W-:Y:S01]  /*00c0*/  ULEA UR4, UR6, UR4, 0x18 ;  /* 0x0000000406047291 */ /* 0x000fe2000f8ec0ff */
[----:B0-----:R-:W-:-:S13]  /*00d0*/  ISETP.NE.AND P0, PT, R0, RZ, PT ;  /* 0x000000ff0000720c */ /* 0x001fda0003f05270 */
[----:B------:R-:W-:Y:S05]  /*00e0*/  @P0 BRA `(.L_x_1) ;  /* 0x00000000007c0947 */ /* 0x000fea0003800000 */
[----:B------:R-:W-:-:S13]  /*00f0*/  ELECT P0, URZ, PT ;  /* 0x0000000000ff782f */ /* 0x000fda0003800000 */
[----:B------:R-:W-:Y:S05]  /*0100*/  @!P0 BRA `(.L_x_2) ;  /* 0x0000000000848947 */ /* 0x000fea0003800000 */
[----:B------:R-:W-:Y:S01]  /*0110*/  UMOV UR5, 0x8 ;  /* 0x0000000800057882 */ /* 0x000fe20000000000 */
[----:B------:R-:W-:Y:S01]  /*0120*/  HFMA2 R4, -RZ, RZ, 0, 5.9604644775390625e-08 ;  /* 0x00000001ff047431 */ /* 0x000fe200000001ff */
[----:B------:R-:W-:-:S03]  /*0130*/  MOV R5, 0xff ;  /* 0x000000ff00057802 */ /* 0x000fc60000000f00 */
[----:B------:R-:W-:Y:S04]  /*0140*/  DEPBAR.LE SB0, 0x36 ;  /* 0x00008d800000791a */ /* 0x000fe80000000000 */
[----:B------:R-:W0:Y:S02]  /*0150*/  UTCATOMSWS.FIND_AND_SET.ALIGN UP1, UR5, UR5 ;  /* 0x00000005000575e3 */ /* 0x000e240008020800 */
[----:B0-----:R-:W-:-:S04]  /*0160*/  PLOP3.LUT P0, PT, PT, PT, UP1, 0x80, 0x8 ;  /* 0x000000000008781c */ /* 0x001fc80003f0f018 */
[----:B------:R-:W-:-:S04]  /*0170*/  SEL R0, RZ, 0xffffffff, !P0 ;  /* 0xffffffffff007807 */ /* 0x000fc80004000000 */
[----:B------:R-:W-:Y:S02]  /*0180*/  ISETP.NE.AND P0, PT, R0, RZ, PT ;  /* 0x000000ff0000720c */ /* 0x000fe40003f05270 */
[----:B------:R-:W-:-:S11]  /*0190*/  MOV R0, UR5 ;  /* 0x0000000500007c02 */ /* 0x000fd60008000f00 */
[----:B------:R-:W-:Y:S05]  /*01a0*/  @P0 BRA `(.L_x_3) ;  /* 0x0000000000240947 */ /* 0x000fea0003800000 */
.L_x_4:
[----:B------:R-:W-:Y:S05]  /*01b0*/  NANOSLEEP 0x64 ;  /* 0x000000640000795d */ /* 0x000fea0003800000 */
[----:B------:R-:W-:-:S05]  /*01c0*/  UMOV UR5, 0x8 ;  /* 0x0000000800057882 */ /* 0x000fca0000000000 */
[----:B------:R-:W-:Y:S04]  /*01d0*/  DEPBAR.LE SB0, 0x36 ;  /* 0x00008d800000791a */ /* 0x000fe80000000000 */
[----:B------:R-:W0:Y:S02]  /*01e0*/  UTCATOMSWS.FIND_AND_SET.ALIGN UP1, UR5, UR5 ;  /* 0x00000005000575e3 */ /* 0x000e240008020800 */
[----:B0-----:R-:W-:-:S04]  /*01f0*/  PLOP3.LUT P0, PT, PT, PT, UP1, 0x80, 0x8 ;  /* 0x000000000008781c */ /* 0x001fc80003f0f018 */
[----:B------:R-:W-:-:S04]  /*0200*/  SEL R0, RZ, 0xffffffff, !P0 ;  /* 0xffffffffff007807 */ /* 0x000fc80004000000 */
[----:B------:R-:W-:Y:S02]  /*0210*/  ISETP.NE.AND P0, PT, R0, RZ, PT ;  /* 0x000000ff0000720c */ /* 0x000fe40003f05270 */
[----:B------:R-:W-:-:S11]  /*0220*/  MOV R0, UR5 ;  /* 0x0000000500007c02 */ /* 0x000fd60008000f00 */
[----:B------:R-:W-:Y:S05]  /*0230*/  @!P0 BRA `(.L_x_4) ;  /* 0xfffffffc00dc8947 */ /* 0x000fea000383ffff */
.L_x_3:
[----:B------:R-:W-:Y:S01]  /*0240*/  IADD3 R3, PT, PT, R0, 0x10, RZ ;  /* 0x0000001000037810 */ /* 0x000fe20007ffe0ff */
[----:B------:R-:W-:Y:S01]  /*0250*/  UMOV UR5, 0x50 ;  /* 0x0000005000057882 */ /* 0x000fe20000000000 */
[----:B------:R-:W-:Y:S01]  /*0260*/  SHF.L.U32 R2, R5, R0, RZ ;  /* 0x0000000005027219 */ /* 0x000fe200000006ff */
[----:B------:R-:W-:Y:S01]  /*0270*/  ULEA UR5, UR6, UR5, 0x18 ;  /* 0x0000000506057291 */ /* 0x000fe2000f8ec0ff */
[----:B------:R-:W-:Y:S02]  /*0280*/  SHF.L.U32 R3, R4, R3, RZ ;  /* 0x0000000304037219 */ /* 0x000fe400000006ff */
[----:B------:R-:W-:Y:S02]  /*0290*/  SHF.L.U32 R0, R0, 0x5, RZ ;  /* 0x0000000500007819 */ /* 0x000fe400000006ff */
[----:B------:R-:W-:-:S05]  /*02a0*/  LOP3.LUT R2, R3, R2, RZ, 0xfc, !PT ;  /* 0x0000000203027212 */ /* 0x000fca00078efcff */
[----:B------:R0:W-:Y:S04]  /*02b0*/  ATOMS.OR RZ, [UR5], R2 ;  /* 0x00000002ffff798c */ /* 0x0001e8000b000005 */
[----:B------:R0:W-:Y:S01]  /*02c0*/  STS [UR4], R0 ;  /* 0x00000000ff007988 */ /* 0x0001e20008000804 */
[----:B------:R-:W-:Y:S05]  /*02d0*/  BRA `(.L_x_2) ;  /* 0x0000000000107947 */ /* 0x000fea0003800000 */
.L_x_1:
[----:B------:R-:W-:Y:S02]  /*02e0*/  MOV R0, 0xffffffff ;  /* 0xffffffff00007802 */ /* 0x000fe40000000f00 */
[----:B------:R-:W-:-:S03]  /*02f0*/  MOV R2, 0x320 ;  /* 0x0000032000027802 */ /* 0x000fc60000000f00 */
[----:B------:R0:W-:Y:S04]  /*0300*/  STS [UR4], R0 ;  /* 0x00000000ff007988 */ /* 0x0001e80008000804 */
[----:B0-----:R-:W-:Y:S05]  /*0310*/  CALL.REL.NOINC `($__internal_1_$__cuda_sm10x_tcgen05_guardrail_trap_phase_invalid_during_alloc) ;  /* 0x000000c800447944 */ /* 0x001fea0003c00000 */
.L_x_2:
[----:B------:R-:W-:Y:S05]  /*0320*/  WARPSYNC.ALL ;  /* 0x0000000000007948 */ /* 0x000fea0003800000 */
[----:B------:R-:W-:Y:S01]  /*0330*/  NOP ;  /* 0x0000000000007918 */ /* 0x000fe20000000000 */
.L_x_0:
[----:B0-----:R-:W0:Y:S01]  /*0340*/  S2R R0, SR_CTAID.X ;  /* 0x0000000000007919 */ /* 0x001e220000002500 */
[----:B------:R-:W1:Y:S01]  /*0350*/  S2UR UR8, SR_CgaCtaId ;  /* 0x00000000000879c3 */ /* 0x000e620000008800 */
[----:B------:R-:W2:Y:S01]  /*0360*/  LDCU.64 UR4, c[0x0][0x3b0] ;  /* 0x00007600ff0477ac */ /* 0x000ea20008000a00 */
[----:B------:R-:W3:Y:S01]  /*0370*/  S2R R3, SR_TID.X ;  /* 0x0000000000037919 */ /* 0x000ee20000002100 */
[----:B------:R-:W-:Y:S01]  /*0380*/  UMOV UR22, 0x400 ;  /* 0x0000040000167882 */ /* 0x000fe20000000000 */
[----:B------:R-:W4:Y:S04]  /*0390*/  LDCU.64 UR28, c[0x0][0x358] ;  /* 0x00006b00ff1c77ac */ /* 0x000f280008000a00 */
[----:B------:R-:W2:Y:S01]  /*03a0*/  S2UR UR23, SR_CTAID.Y ;  /* 0x00000000001779c3 */ /* 0x000ea20000002600 */
[----:B------:R-:W0:Y:S07]  /*03b0*/  LDCU.64 UR6, c[0x0][0x3b0] ;  /* 0x00007600ff0677ac */ /* 0x000e2e0008000a00 */
[----:B------:R-:W4:Y:S01]  /*03c0*/  LDC.64 R6, c[0x0][0x380] ;  /* 0x0000e000ff067b82 */ /* 0x000f220000000a00 */
[----:B-1----:R-:W-:-:S07]  /*03d0*/  ULEA UR22, UR8, UR22, 0x18 ;  /* 0x0000001608167291 */ /* 0x002fce000f8ec0ff */
[----:B------:R-:W-:Y:S01]  /*03e0*/  BAR.SYNC.DEFER_BLOCKING 0x0 ;  /* 0x0000000000007b1d */ /* 0x000fe20000010000 */
[----:B0-----:R-:W-:Y:S01]  /*03f0*/  SHF.L.U32 R2, R0, 0x7, RZ ;  /* 0x0000000700027819 */ /* 0x001fe200000006ff */
[----:B--2---:R-:W-:-:S06]  /*0400*/  UIMAD UR4, UR23, UR4, URZ ;  /* 0x00000004170472a4 */ /* 0x004fcc000f8e02ff */
[----:B------:R-:W0:Y:S01]  /*0410*/  LDC.64 R248, c[0x0][0x380] ;  /* 0x0000e000fff87b82 */ /* 0x000e220000000a00 */
[----:B------:R-:W-:Y:S01]  /*0420*/  UIMAD UR6, UR23, UR6, URZ ;  /* 0x00000006170672a4 */ /* 0x000fe2000f8e02ff */
[----:B---3--:R-:W-:Y:S01]  /*0430*/  LOP3.LUT R134, R2, 0x7f, R3, 0xf8, !PT ;  /* 0x0000007f02867812 */ /* 0x008fe200078ef803 */
[----:B------:R-:W-:-:S04]  /*0440*/  USHF.L.U32 UR9, UR4, 0x1, URZ ;  /* 0x0000000104097899 */ /* 0x000fc800080006ff */
[C---:B------:R-:W-:Y:S01]  /*0450*/  IMAD R2, R134.reuse, UR5, RZ ;  /* 0x0000000586027c24 */ /* 0x040fe2000f8e02ff */
[----:B------:R-:W-:Y:S01]  /*0460*/  UIMAD.WIDE UR4, UR4, 0x2, URZ ;  /* 0x00000002040478a5 */ /* 0x000fe2000f8e02ff */
[----:B------:R-:W1:Y:S01]  /*0470*/  LDC R30, c[0x0][0x3b8] ;  /* 0x0000ee00ff1e7b82 */ /* 0x000e620000000800 */
[----:B------:R-:W-:Y:S01]  /*0480*/  IMAD R0, R134, UR7, RZ ;  /* 0x0000000786007c24 */ /* 0x000fe2000f8e02ff */
[----:B------:R-:W-:Y:S01]  /*0490*/  USHF.L.U32 UR7, UR6, 0x1, URZ ;  /* 0x0000000106077899 */ /* 0x000fe200080006ff */
[C---:B------:R-:W-:Y:S01]  /*04a0*/  SHF.L.U32 R3, R2.reuse, 0x1, RZ ;  /* 0x0000000102037819 */ /* 0x040fe200000006ff */
[----:B------:R-:W-:Y:S02]  /*04b0*/  IMAD.HI R4, R2, 0x2, RZ ;  /* 0x0000000202047827 */ /* 0x000fe400078e02ff */
[----:B------:R-:W-:Y:S01]  /*04c0*/  SHF.L.U32 R5, R0, 0x1, RZ ;  /* 0x0000000100057819 */ /* 0x000fe200000006ff */
[----:B------:R-:W2:Y:S01]  /*04d0*/  LDS R250, [UR22] ;  /* 0x00000016fffa7984 */ /* 0x000ea20008000800 */
[----:B----4-:R-:W-:-:S04]  /*04e0*/  IADD3 R2, P1, P0, R3, UR9, R6 ;  /* 0x0000000903027c10 */ /* 0x010fc8000f83e006 */
[----:B------:R-:W-:Y:S01]  /*04f0*/  IADD3.X R3, PT, PT, R4, UR5, R7, P1, P0 ;  /* 0x0000000504037c10 */ /* 0x000fe20008fe0407 */
[----:B------:R-:W-:Y:S01]  /*0500*/  BAR.SYNC.DEFER_BLOCKING 0x0 ;  /* 0x0000000000007b1d */ /* 0x000fe20000010000 */
[----:B------:R-:W-:Y:S01]  /*0510*/  UIMAD.WIDE UR4, UR6, 0x2, URZ ;  /* 0x00000002060478a5 */ /* 0x000fe2000f8e02ff */
[----:B0-----:R-:W-:-:S04]  /*0520*/  IADD3 R248, P0, P1, R5, UR7, R248 ;  /* 0x0000000705f87c10 */ /* 0x001fc8000f91e0f8 */
[----:B------:R0:W3:Y:S01]  /*0530*/  LDG.E.U16 R2, desc[UR28][R2.64] ;  /* 0x0000001c02027981 */ /* 0x0000e2000c1e1500 */
[C---:B-1----:R-:W-:Y:S01]  /*0540*/  IMAD R5, R30.reuse, 0x82, RZ ;  /* 0x000000821e057824 */ /* 0x042fe200078e02ff */
[-C--:B------:R-:W-:Y:S01]  /*0550*/  LEA R34, P3, R30, R248.reuse, 0x4 ;  /* 0x000000f81e227211 */ /* 0x080fe200078620ff */
[----:B------:R-:W-:Y:S01]  /*0560*/  IMAD.HI R32, R0, 0x2, RZ ;  /* 0x0000000200207827 */ /* 0x000fe200078e02ff */
[C---:B------:R-:W-:Y:S02]  /*0570*/  SHF.L.U32 R13, R30.reuse, 0x5, RZ ;  /* 0x000000051e0d7819 */ /* 0x040fe400000006ff */
[-C--:B------:R-:W-:Y:S01]  /*0580*/  IADD3 RZ, P5, PT, R5, R248.reuse, RZ ;  /* 0x000000f805ff7210 */ /* 0x080fe20007fbe0ff */
[----:B------:R-:W-:Y:S01]  /*0590*/  IMAD R7, R30, 0x84, RZ ;  /* 0x000000841e077824 */ /* 0x000fe200078e02ff */
[----:B------:R-:W-:Y:S01]  /*05a0*/  IADD3.X R32, PT, PT, R32, UR5, R249, P0, P1 ;  /* 0x0000000520207c10 */ /* 0x000fe200087e24f9 */
[C---:B------:R-:W-:Y:S01]  /*05b0*/  IMAD R9, R30.reuse, 0x86, RZ ;  /* 0x000000861e097824 */ /* 0x040fe200078e02ff */
[C---:B------:R-:W-:Y:S01]  /*05c0*/  SHF.L.U32 R5, R30.reuse, 0x3, RZ ;  /* 0x000000031e057819 */ /* 0x040fe200000006ff */
[C---:B------:R-:W-:Y:S01]  /*05d0*/  IMAD R11, R30.reuse, 0x88, RZ ;  /* 0x000000881e0b7824 */ /* 0x040fe200078e02ff */
[-C--:B------:R-:W-:Y:S01]  /*05e0*/  IADD3 RZ, P4, PT, R7, R248.reuse, RZ ;  /* 0x000000f807ff7210 */ /* 0x080fe20007f9e0ff */
[C---:B------:R-:W-:Y:S01]  /*05f0*/  IMAD R41, R30.reuse, 0x90, RZ ;  /* 0x000000901e297824 */ /* 0x040fe200078e02ff */
[-C--:B------:R-:W-:Y:S01]  /*0600*/  IADD3 RZ, P6, PT, R9, R248.reuse, RZ ;  /* 0x000000f809ff7210 */ /* 0x080fe20007fde0ff */
[C---:B------:R-:W-:Y:S01]  /*0610*/  IMAD R7, R30.reuse, 0xa, RZ ;  /* 0x0000000a1e077824 */ /* 0x040fe200078e02ff */
[C---:B------:R-:W-:Y:S01]  /*0620*/  SHF.L.U32 R9, R30.reuse, 0x4, RZ ;  /* 0x000000041e097819 */ /* 0x040fe200000006ff */
[C---:B------:R-:W-:Y:S01]  /*0630*/  IMAD R73, R30.reuse, 0x48, RZ ;  /* 0x000000481e497824 */ /* 0x040fe200078e02ff */
[CC--:B------:R-:W-:Y:S01]  /*0640*/  LEA R36, P1, R30.reuse, R248.reuse, 0x5 ;  /* 0x000000f81e247211 */ /* 0x0c0fe200078228ff */
[C---:B------:R-:W-:Y:S01]  /*0650*/  IMAD R15, R30.reuse, 0x28, RZ ;  /* 0x000000281e0f7824 */ /* 0x040fe200078e02ff */
[-C--:B------:R-:W-:Y:S01]  /*0660*/  IADD3 RZ, P2, PT, R11, R248.reuse, RZ ;  /* 0x000000f80bff7210 */ /* 0x080fe20007f5e0ff */
[C---:B------:R-:W-:Y:S01]  /*0670*/  IMAD R11, R30.reuse, 0x14, RZ ;  /* 0x000000141e0b7824 */ /* 0x040fe200078e02ff */
[C---:B------:R-:W-:Y:S01]  /*0680*/  LEA R38, P0, R30.reuse, R248, 0x6 ;  /* 0x000000f81e267211 */ /* 0x040fe200078030ff */
[C---:B------:R-:W-:Y:S01]  /*0690*/  IMAD R19, R30.reuse, 0x50, RZ ;  /* 0x000000501e137824 */ /* 0x040fe200078e02ff */
[----:B------:R-:W-:Y:S01]  /*06a0*/  LEA.HI.X.SX32 R35, R5, R32, 0x1, P3 ;  /* 0x0000002005237211 */ /* 0x000fe200018f0eff */
[C---:B------:R-:W-:Y:S01]  /*06b0*/  IMAD R23, R30.reuse, 0xa0, RZ ;  /* 0x000000a01e177824 */ /* 0x040fe200078e02ff */
[----:B------:R-:W-:Y:S01]  /*06c0*/  IADD3 R40, P3, PT, R41, R248, RZ ;  /* 0x000000f829287210 */ /* 0x000fe20007f7e0ff */
[C---:B------:R-:W-:Y:S01]  /*06d0*/  IMAD R45, R30.reuse, 0xb0, RZ ;  /* 0x000000b01e2d7824 */ /* 0x040fe200078e02ff */
[----:B------:R-:W-:Y:S01]  /*06e0*/  LEA.HI.X.SX32 R37, R9, R32, 0x1, P1 ;  /* 0x0000002009257211 */ /* 0x000fe200008f0eff */
[C---:B------:R-:W-:Y:S01]  /*06f0*/  IMAD R17, R30.reuse, 0x30, RZ ;  /* 0x000000301e117824 */ /* 0x040fe200078e02ff */
[C---:B0-----:R-:W-:Y:S01]  /*0700*/  LEA R3, R30.reuse, R30, 0x2 ;  /* 0x0000001e1e037211 */ /* 0x041fe200078e10ff */
[C---:B------:R-:W-:Y:S01]  /*0710*/  IMAD R21, R30.reuse, 0x60, RZ ;  /* 0x000000601e157824 */ /* 0x040fe200078e02ff */
[----:B------:R-:W-:Y:S01]  /*0720*/  LEA.HI.X.SX32 R39, R13, R32, 0x1, P0 ;  /* 0x000000200d277211 */ /* 0x000fe200000f0eff */
[C---:B------:R-:W-:Y:S01]  /*0730*/  IMAD R140, R30.reuse, 0x58, RZ ;  /* 0x000000581e8c7824 */ /* 0x040fe200078e02ff */
[----:B------:R-:W-:Y:S01]  /*0740*/  IADD3 R4, P0, PT, R11, R248, RZ ;  /* 0x000000f80b047210 */ /* 0x000fe20007f1e0ff */
        /* <DEDUP_REMOVED lines=9> */
[C---:B------:R-:W-:Y:S01]  /*07e0*/  SHF.L.U32 R31, R30.reuse, 0x6, RZ ;  /* 0x000000061e1f7819 */ /* 0x040fe200000006ff */
[C---:B------:R-:W-:Y:S01]  /*07f0*/  IMAD R51, R30.reuse, 0xe0, RZ ;  /* 0x000000e01e337824 */ /* 0x040fe200078e02ff */
[----:B------:R0:W5:Y:S01]  /*0800*/  LDG.E.U16 R252, desc[UR28][R34.64] ;  /* 0x0000001c22fc7981 */ /* 0x000162000c1e1500 */
[----:B------:R-:W-:-:S02]  /*0810*/  IMAD R167, R30, 0x1c, RZ ;  /* 0x0000001c1ea77824 */ /* 0x000fc400078e02ff */
[C---:B------:R-:W-:Y:S01]  /*0820*/  IMAD R201, R30.reuse, 0xf2, RZ ;  /* 0x000000f21ec97824 */ /* 0x040fe200078e02ff */
[----:B------:R1:W5:Y:S01]  /*0830*/  LDG.E.U16 R251, desc[UR28][R36.64] ;  /* 0x0000001c24fb7981 */ /* 0x000362000c1e1500 */
[C---:B------:R-:W-:Y:S02]  /*0840*/  IMAD R27, R30.reuse, 0x70, RZ ;  /* 0x000000701e1b7824 */ /* 0x040fe400078e02ff */
[C---:B------:R-:W-:Y:S01]  /*0850*/  IMAD R145, R30.reuse, 0x79, RZ ;  /* 0x000000791e917824 */ /* 0x040fe200078e02ff */
[----:B------:R4:W5:Y:S01]  /*0860*/  LDG.E.U16 R0, desc[UR28][R38.64] ;  /* 0x0000001c26007981 */ /* 0x000962000c1e1500 */
[C---:B------:R-:W-:Y:S02]  /*0870*/  IMAD R53, R30.reuse, 0xf0, RZ ;  /* 0x000000f01e357824 */ /* 0x040fe400078e02ff */
[C---:B------:R-:W-:Y:S01]  /*0880*/  IMAD R65, R30.reuse, 0x24, RZ ;  /* 0x000000241e417824 */ /* 0x040fe200078e02ff */
[----:B------:R0:W5:Y:S01]  /*0890*/  LDG.E.U16 R135, desc[UR28][R40.64] ;  /* 0x0000001c28877981 */ /* 0x000162000c1e1500 */
[----:B------:R-:W-:-:S02]  /*08a0*/  IMAD R29, R30, 0x8a, RZ ;  /* 0x0000008a1e1d7824 */ /* 0x000fc400078e02ff */
[C---:B------:R-:W-:Y:S02]  /*08b0*/  IMAD R69, R30.reuse, 0x1a, RZ ;  /* 0x0000001a1e457824 */ /* 0x040fe400078e02ff */
[C---:B------:R-:W-:Y:S02]  /*08c0*/  IMAD R67, R30.reuse, 0xd, RZ ;  /* 0x0000000d1e437824 */ /* 0x040fe400078e02ff */
[C---:B------:R-:W-:Y:S02]  /*08d0*/  IMAD R71, R30.reuse, 0x34, RZ ;  /* 0x000000341e477824 */ /* 0x040fe400078e02ff */
[C---:B------:R-:W-:Y:S01]  /*08e0*/  IMAD R223, R30.reuse, 0x94, RZ ;  /* 0x000000941edf7824 */ /* 0x040fe200078e02ff */
[C---:B------:R-:W-:Y:S01]  /*08f0*/  SHF.L.U32 R143, R30.reuse, 0x1, RZ ;  /* 0x000000011e8f7819 */ /* 0x040fe200000006ff */
[C---:B------:R-:W-:Y:S02]  /*0900*/  IMAD R142, R30.reuse, 0x78, RZ ;  /* 0x000000781e8e7824 */ /* 0x040fe400078e02ff */
[----:B------:R-:W-:-:S02]  /*0910*/  IMAD R133, R30, 0x6, RZ ;  /* 0x000000061e857824 */ /* 0x000fc400078e02ff */
[C---:B------:R-:W-:Y:S01]  /*0920*/  IMAD R139, R30.reuse, 0x16, RZ ;  /* 0x000000161e8b7824 */ /* 0x040fe200078e02ff */
[CC--:B------:R-:W-:Y:S01]  /*0930*/  LEA R115, R30.reuse, R30.reuse, 0x1 ;  /* 0x0000001e1e737211 */ /* 0x0c0fe200078e08ff */
[C---:B------:R-:W-:Y:S02]  /*0940*/  IMAD R33, R30.reuse, 0x8c, RZ ;  /* 0x0000008c1e217824 */ /* 0x040fe400078e02ff */
[C---:B------:R-:W-:Y:S01]  /*0950*/  IMAD R152, R30.reuse, 0x98, RZ ;  /* 0x000000981e987824 */ /* 0x040fe200078e02ff */
[C---:B------:R-:W-:Y:S01]  /*0960*/  SHF.L.U32 R147, R30.reuse, 0x2, RZ ;  /* 0x000000021e937819 */ /* 0x040fe200000006ff */
[C---:B------:R-:W-:Y:S01]  /*0970*/  IMAD R43, R30.reuse, 0x8e, RZ ;  /* 0x0000008e1e2b7824 */ /* 0x040fe200078e02ff */
[CC--:B------:R-:W-:Y:S01]  /*0980*/  LEA R171, R30.reuse, -R30.reuse, 0x3 ;  /* 0x8000001e1eab7211 */ /* 0x0c0fe200078e18ff */
[C---:B------:R-:W-:Y:S01]  /*0990*/  IMAD R129, R30.reuse, 0x92, RZ ;  /* 0x000000921e817824 */ /* 0x040fe200078e02ff */
[C---:B------:R-:W-:Y:S01]  /*09a0*/  LEA R183, R30.reuse, -R30, 0x7 ;  /* 0x8000001e1eb77211 */ /* 0x040fe200078e38ff */
[----:B------:R-:W-:-:S02]  /*09b0*/  IMAD R131, R30, 0xa2, RZ ;  /* 0x000000a21e837824 */ /* 0x000fc400078e02ff */
[C---:B------:R-:W-:Y:S01]  /*09c0*/  IMAD R187, R30.reuse, 0x2e, RZ ;  /* 0x0000002e1ebb7824 */ /* 0x040fe200078e02ff */
[CC--:B------:R-:W-:Y:S01]  /*09d0*/  LEA R189, R30.reuse, -R30.reuse, 0x4 ;  /* 0x8000001e1ebd7211 */ /* 0x0c0fe200078e20ff */
[C---:B------:R-:W-:Y:S02]  /*09e0*/  IMAD R141, R30.reuse, 0xb2, RZ ;  /* 0x000000b21e8d7824 */ /* 0x040fe400078e02ff */
[C---:B------:R-:W-:Y:S02]  /*09f0*/  IMAD R196, R30.reuse, 0x9a, RZ ;  /* 0x0000009a1ec47824 */ /* 0x040fe400078e02ff */
[C---:B------:R-:W-:Y:S02]  /*0a00*/  IMAD R247, R30.reuse, 0xda, RZ ;  /* 0x000000da1ef77824 */ /* 0x040fe400078e02ff */
[C---:B------:R-:W-:Y:S02]  /*0a10*/  IMAD R200, R30.reuse, 0xaa, RZ ;  /* 0x000000aa1ec87824 */ /* 0x040fe400078e02ff */
[C---:B------:R-:W-:Y:S01]  /*0a20*/  IMAD R211, R30.reuse, 0x47, RZ ;  /* 0x000000471ed37824 */ /* 0x040fe200078e02ff */
[C---:B------:R-:W-:Y:S01]  /*0a30*/  LEA R199, R30.reuse, -R30, 0x5 ;  /* 0x8000001e1ec77211 */ /* 0x040fe200078e28ff */
[C---:B------:R-:W-:Y:S01]  /*0a40*/  IMAD R61, R30.reuse, 0x59, RZ ;  /* 0x000000591e3d7824 */ /* 0x040fe200078e02ff */
[----:B------:R-:W0:Y:S01]  /*0a50*/  LDCU.64 UR4, c[0x0][0x3b0] ;  /* 0x00007600ff0477ac */ /* 0x000e220008000a00 */
[C---:B------:R-:W-:Y:S01]  /*0a60*/  IMAD R153, R30.reuse, 0xc2, RZ ;  /* 0x000000c21e997824 */ /* 0x040fe200078e02ff */
[----:B------:R-:W5:Y:S01]  /*0a70*/  LDG.E.U16 R4, desc[UR28][R4.64] ;  /* 0x0000001c04047981 */ /* 0x000f62000c1e1500 */
[----:B------:R-:W-:-:S02]  /*0a80*/  IMAD R77, R30, 0x61, RZ ;  /* 0x000000611e4d7824 */ /* 0x000fc400078e02ff */
[C---:B------:R-:W-:Y:S02]  /*0a90*/  IMAD R157, R30.reuse, 0xd2, RZ ;  /* 0x000000d21e9d7824 */ /* 0x040fe400078e02ff */
[C---:B------:R-:W-:Y:S02]  /*0aa0*/  IMAD R85, R30.reuse, 0x69, RZ ;  /* 0x000000691e557824 */ /* 0x040fe400078e02ff */
[C---:B------:R-:W-:Y:S02]  /*0ab0*/  IMAD R163, R30.reuse, 0xe2, RZ ;  /* 0x000000e21ea37824 */ /* 0x040fe400078e02ff */
[C---:B------:R-:W-:Y:S02]  /*0ac0*/  IMAD R87, R30.reuse, 0x71, RZ ;  /* 0x000000711e577824 */ /* 0x040fe400078e02ff */
[C---:B------:R-:W-:Y:S02]  /*0ad0*/  IMAD R63, R30.reuse, 0x12, RZ ;  /* 0x000000121e3f7824 */ /* 0x040fe400078e02ff */
        /* <DEDUP_REMOVED lines=19> */
[C---:B------:R-:W-:Y:S01]  /*0c10*/  IMAD R155, R30.reuse, 0x54, RZ ;  /* 0x000000541e9b7824 */ /* 0x040fe200078e02ff */
[----:B---3--:R3:W-:Y:S02]  /*0c20*/  STL [R1], R2 ;  /* 0x0000000201007387 */ /* 0x0087e40000100800 */
[----:B---3--:R-:W-:Y:S02]  /*0c30*/  IADD3 R2, P1, PT, R7, R248, RZ ;  /* 0x000000f807027210 */ /* 0x008fe40007f3e0ff */
[-C--:B------:R-:W-:Y:S02]  /*0c40*/  LEA.HI.X.SX32 R7, R11, R32.reuse, 0x1, P3 ;  /* 0x000000200b077211 */ /* 0x080fe400018f0eff */
[----:B------:R-:W-:Y:S02]  /*0c50*/  LEA.HI.X.SX32 R3, R3, R32, 0x1, P1 ;  /* 0x0000002003037211 */ /* 0x000fe400008f0eff */
[-C--:B------:R-:W-:Y:S01]  /*0c60*/  IADD3 R8, P1, PT, R19, R248.reuse, RZ ;  /* 0x000000f813087210 */ /* 0x080fe20007f3e0ff */
        /* <DEDUP_REMOVED lines=10> */
[----:B------:R-:W-:Y:S01]  /*0d10*/  IMAD R172, R30, 0x3a, RZ ;  /* 0x0000003a1eac7824 */ /* 0x000fe200078e02ff */
[----:B------:R-:W-:Y:S01]  /*0d20*/  LEA.HI.X.SX32 R13, R140, R32, 0x1, P3 ;  /* 0x000000208c0d7211 */ /* 0x000fe200018f0eff */
[C---:B------:R-:W-:Y:S01]  /*0d30*/  IMAD R99, R30.reuse, 0x96, RZ ;  /* 0x000000961e637824 */ /* 0x040fe200078e02ff */
[----:B------:R-:W-:Y:S01]  /*0d40*/  IADD3 R18, P3, PT, R47, R248, RZ ;  /* 0x000000f82f127210 */ /* 0x000fe20007f7e0ff */
[----:B------:R-:W-:Y:S01]  /*0d50*/  IMAD R180, R30, 0x7a, RZ ;  /* 0x0000007a1eb47824 */ /* 0x000fe200078e02ff */
        /* <DEDUP_REMOVED lines=8> */
[-C--:B------:R-:W-:Y:S01]  /*0de0*/  LEA.HI.X.SX32 R19, R21, R32.reuse, 0x1, P3 ;  /* 0x0000002015137211 */ /* 0x080fe200018f0eff */
[C---:B------:R-:W-:Y:S01]  /*0df0*/  IMAD R106, R30.reuse, 0xb6, RZ ;  /* 0x000000b61e6a7824 */ /* 0x040fe200078e02ff */
[----:B------:R-:W-:Y:S01]  /*0e00*/  LEA.HI.X.SX32 R21, R81, R32, 0x1, P1 ;  /* 0x0000002051157211 */ /* 0x000fe200008f0eff */
[C---:B------:R-:W-:Y:S01]  /*0e10*/  IMAD R103, R30.reuse, 0x53, RZ ;  /* 0x000000531e677824 */ /* 0x040fe200078e02ff */
        /* <DEDUP_REMOVED lines=12> */
[-C--:B------:R-:W-:Y:S01]  /*0ee0*/  IADD3 RZ, P1, PT, R29, R248.reuse, RZ ;  /* 0x000000f81dff7210 */ /* 0x080fe20007f3e0ff */
[C---:B------:R-:W-:Y:S01]  /*0ef0*/  IMAD R161, R30.reuse, 0x36, RZ ;  /* 0x000000361ea17824 */ /* 0x040fe200078e02ff */
[C---:B------:R-:W-:Y:S01]  /*0f00*/  LEA RZ, P3, R30.reuse, R248, 0x7 ;  /* 0x000000f81eff7211 */ /* 0x040fe200078638ff */
[----:B------:R-:W-:Y:S01]  /*0f10*/  IMAD R149, R30, 0x26, RZ ;  /* 0x000000261e957824 */ /* 0x000fe200078e02ff */
[----:B------:R-:W-:Y:S01]  /*0f20*/  LEA.HI.X.SX32 R29, R142, R32, 0x1, P0 ;  /* 0x000000208e1d7211 */ /* 0x000fe200000f0eff */
[C---:B------:R-:W-:Y:S01]  /*0f30*/  IMAD R117, R30.reuse, 0xb, RZ ;  /* 0x0000000b1e757824 */ /* 0x040fe200078e02ff */
[----:B------:R-:W-:Y:S01]  /*0f40*/  IADD3 RZ, P0, PT, R33, R248, RZ ;  /* 0x000000f821ff7210 */ /* 0x000fe20007f1e0ff */
[C---:B------:R-:W-:Y:S01]  /*0f50*/  IMAD R207, R30.reuse, 0x46, RZ ;  /* 0x000000461ecf7824 */ /* 0x040fe200078e02ff */
[C---:B------:R-:W-:Y:S01]  /*0f60*/  LEA R33, R30.reuse, R30, 0x6 ;  /* 0x0000001e1e217211 */ /* 0x040fe200078e30ff */
[C---:B------:R-:W-:Y:S01]  /*0f70*/  IMAD R121, R30.reuse, 0x1b, RZ ;  /* 0x0000001b1e797824 */ /* 0x040fe200078e02ff */
[----:B------:R-:W-:Y:S01]  /*0f80*/  LEA.HI.X.SX32 R31, R31, R32, 0x1, P3 ;  /* 0x000000201f1f7211 */ /* 0x000fe200018f0eff */
[C---:B------:R-:W-:Y:S01]  /*0f90*/  IMAD R119, R30.reuse, 0x13, RZ ;  /* 0x000000131e777824 */ /* 0x040fe200078e02ff */
[----:B------:R-:W-:Y:S01]  /*0fa0*/  IADD3 RZ, P3, PT, R43, R248, RZ ;  /* 0x000000f82bff7210 */ /* 0x000fe20007f7e0ff */
[C---:B------:R-:W-:Y:S01]  /*0fb0*/  IMAD R43, R30.reuse, 0x49, RZ ;  /* 0x000000491e2b7824 */ /* 0x040fe200078e02ff */
[----:B------:R-:W-:Y:S01]  /*0fc0*/  LEA.HI.X.SX32 R33, R33, R32, 0x1, P5 ;  /* 0x0000002021217211 */ /* 0x000fe200028f0eff */
[C---:B------:R-:W-:Y:S01]  /*0fd0*/  IMAD R150, R30.reuse, 0x66, RZ ;  /* 0x000000661e967824 */ /* 0x040fe200078e02ff */
[----:B0-----:R-:W-:Y:S01]  /*0fe0*/  IADD3 R34, P5, PT, R129, R248, RZ ;  /* 0x000000f881227210 */ /* 0x001fe20007fbe0ff */
[C---:B------:R-:W-:Y:S01]  /*0ff0*/  IMAD R219, R30.reuse, 0x56, RZ ;  /* 0x000000561edb7824 */ /* 0x040fe200078e02ff */
[C---:B------:R-:W-:Y:S01]  /*1000*/  LEA R47, R30.reuse, R30, 0x3 ;  /* 0x0000001e1e2f7211 */ /* 0x040fe200078e18ff */
[C---:B------:R-:W-:Y:S01]  /*1010*/  IMAD R123, R30.reuse, 0x23, RZ ;  /* 0x000000231e7b7824 */ /* 0x040fe200078e02ff */
[----:B------:R-:W-:Y:S01]  /*1020*/  LEA.HI.X.SX32 R35, R43, R32, 0x1, P5 ;  /* 0x000000202b237211 */ /* 0x000fe200028f0eff */
[C---:B------:R-:W-:Y:S01]  /*1030*/  IMAD R104, R30.reuse, 0x76, RZ ;  /* 0x000000761e687824 */ /* 0x040fe200078e02ff */
[----:B-1----:R-:W-:Y:S01]  /*1040*/  IADD3 R36, P5, PT, R131, R248, RZ ;  /* 0x000000f883247210 */ /* 0x002fe20007fbe0ff */
[C---:B------:R-:W-:Y:S01]  /*1050*/  IMAD R127, R30.reuse, 0x33, RZ ;  /* 0x000000331e7f7824 */ /* 0x040fe200078e02ff */
[C---:B------:R-:W-:Y:S01]  /*1060*/  LEA R49, R30.reuse, R30, 0x4 ;  /* 0x0000001e1e317211 */ /* 0x040fe200078e20ff */
[C---:B------:R-:W-:Y:S01]  /*1070*/  IMAD R51, R30.reuse, 0x19, RZ ;  /* 0x000000191e337824 */ /* 0x040fe200078e02ff */
[----:B------:R-:W-:Y:S01]  /*1080*/  LEA.HI.X.SX32 R37, R45, R32, 0x1, P5 ;  /* 0x000000202d257211 */ /* 0x000fe200028f0eff */
[C---:B------:R-:W-:Y:S01]  /*1090*/  IMAD R125, R30.reuse, 0x2b, RZ ;  /* 0x0000002b1e7d7824 */ /* 0x040fe200078e02ff */
[----:B----4-:R-:W-:Y:S01]  /*10a0*/  IADD3 R38, P5, PT, R141, R248, RZ ;  /* 0x000000f88d267210 */ /* 0x010fe20007fbe0ff */
[C---:B------:R-:W-:Y:S01]  /*10b0*/  IMAD R137, R30.reuse, 0xc, RZ ;  /* 0x0000000c1e897824 */ /* 0x040fe200078e02ff */
[C---:B------:R-:W-:Y:S01]  /*10c0*/  LEA R53, R30.reuse, R30, 0x5 ;  /* 0x0000001e1e357211 */ /* 0x040fe200078e28ff */
        /* <DEDUP_REMOVED lines=10> */
[----:B------:R-:W-:Y:S01]  /*1170*/  IMAD R141, R30, 0x2c, RZ ;  /* 0x0000002c1e8d7824 */ /* 0x000fe200078e02ff */
        /* <DEDUP_REMOVED lines=47> */
[----:B------:R-:W-:Y:S01]  /*1470*/  IMAD R243, R30, 0xfa, RZ ;  /* 0x000000fa1ef37824 */ /* 0x000fe200078e02ff */
        /* <DEDUP_REMOVED lines=40> */
[C---:B------:R-:W-:Y:S01]  /*1700*/  LEA R72, P5, R30.reuse, R248, 0x2 ;  /* 0x000000f81e487211 */ /* 0x040fe200078a10ff */
[----:B------:R-:W-:Y:S01]  /*1710*/  IMAD R206, R30, 0x57, RZ ;  /* 0x000000571ece7824 */ /* 0x000fe200078e02ff */
[-C--:B------:R-:W-:Y:S01]  /*1720*/  LEA.HI.X.SX32 R81, R176, R32.reuse, 0x1, P4 ;  /* 0x00000020b0517211 */ /* 0x080fe200020f0eff */
[----:B------:R0:W5:Y:S01]  /*1730*/  LDG.E.U16 R2, desc[UR28][R2.64] ;  /* 0x0000001c02027981 */ /* 0x000162000c1e1500 */
[----:B------:R-:W-:-:S02]  /*1740*/  LEA.HI.X.SX32 R73, R143, R32, 0x1, P5 ;  /* 0x000000208f497211 */ /* 0x000fc400028f0eff */
[-C--:B------:R-:W-:Y:S01]  /*1750*/  IADD3 R78, P5, PT, R227, R248.reuse, RZ ;  /* 0x000000f8e34e7210 */ /* 0x080fe20007fbe0ff */
[----:B------:R-:W-:Y:S01]  /*1760*/  UIMAD UR4, UR23, UR4, URZ ;  /* 0x00000004170472a4 */ /* 0x000fe2000f8e02ff */
[----:B------:R-:W-:Y:S01]  /*1770*/  IADD3 R84, P4, PT, R237, R248, RZ ;  /* 0x000000f8ed547210 */ /* 0x000fe20007f9e0ff */
[----:B------:R-:W5:Y:S01]  /*1780*/  LDG.E.U16 R6, desc[UR28][R6.64] ;  /* 0x0000001c06067981 */ /* 0x000f62000c1e1500 */
[----:B------:R-:W-:Y:S02]  /*1790*/  LEA.HI.X.SX32 R79, R79, R32, 0x1, P5 ;  /* 0x000000204f4f7211 */ /* 0x000fe400028f0eff */
[----:B------:R-:W-:Y:S01]  /*17a0*/  IADD3 R82, P5, PT, R235, R248, RZ ;  /* 0x000000f8eb527210 */ /* 0x000fe20007fbe0ff */
[----:B------:R-:W5:Y:S01]  /*17b0*/  LDG.E.U16 R8, desc[UR28][R8.64] ;  /* 0x0000001c08087981 */ /* 0x000f62000c1e1500 */
[-C--:B------:R-:W-:Y:S02]  /*17c0*/  LEA.HI.X.SX32 R85, R178, R32.reuse, 0x1, P4 ;  /* 0x00000020b2557211 */ /* 0x080fe400020f0eff */
[----:B------:R-:W-:Y:S01]  /*17d0*/  LEA.HI.X.SX32 R83, R83, R32, 0x1, P5 ;  /* 0x0000002053537211 */ /* 0x000fe200028f0eff */
[----:B------:R-:W5:Y:S01]  /*17e0*/  LDG.E.U16 R10, desc[UR28][R10.64] ;  /* 0x0000001c0a0a7981 */ /* 0x000f62000c1e1500 */
[----:B------:R-:W-:-:S02]  /*17f0*/  IADD3 R86, P5, PT, R86, R248, RZ ;  /* 0x000000f856567210 */ /* 0x000fc40007fbe0ff */
[----:B------:R-:W-:Y:S01]  /*1800*/  IADD3 R88, P4, PT, R151, R248, RZ ;  /* 0x000000f897587210 */ /* 0x000fe20007f9e0ff */
[----:B------:R-:W5:Y:S01]  /*1810*/  LDG.E.U16 R12, desc[UR28][R12.64] ;  /* 0x0000001c0c0c7981 */ /* 0x000f62000c1e1500 */
[----:B------:R-:W-:Y:S02]  /*1820*/  LEA.HI.X.SX32 R87, R233, R32, 0x1, P5 ;  /* 0x00000020e9577211 */ /* 0x000fe400028f0eff */
[----:B------:R-:W-:Y:S01]  /*1830*/  IADD3 R90, P5, PT, R93, R248, RZ ;  /* 0x000000f85d5a7210 */ /* 0x000fe20007fbe0ff */
[----:B------:R-:W5:Y:S01]  /*1840*/  LDG.E.U16 R14, desc[UR28][R14.64] ;  /* 0x0000001c0e0e7981 */ /* 0x000f62000c1e1500 */
[----:B------:R-:W-:Y:S02]  /*1850*/  LEA.HI.X.SX32 R89, R89, R32, 0x1, P4 ;  /* 0x0000002059597211 */ /* 0x000fe400020f0eff */
[----:B------:R-:W-:Y:S01]  /*1860*/  IADD3 R92, P4, PT, R155, R248, RZ ;  /* 0x000000f89b5c7210 */ /* 0x000fe20007f9e0ff */
[----:B------:R-:W5:Y:S01]  /*1870*/  LDG.E.U16 R16, desc[UR28][R16.64] ;  /* 0x0000001c10107981 */ /* 0x000f62000c1e1500 */
[----:B------:R-:W-:-:S02]  /*1880*/  LEA.HI.X.SX32 R91, R91, R32, 0x1, P5 ;  /* 0x000000205b5b7211 */ /* 0x000fc400028f0eff */
        /* <DEDUP_REMOVED lines=18> */
[----:B------:R-:W-:Y:S02]  /*19b0*/  IADD3 R110, P5, PT, R110, R248, RZ ;  /* 0x000000f86e6e7210 */ /* 0x000fe40007fbe0ff */
[-C--:B------:R-:W-:Y:S01]  /*19c0*/  LEA.HI.X.SX32 R211, R211, R32.reuse, 0x1, P3 ;  /* 0x00000020d3d37211 */ /* 0x080fe200018f0eff */
[----:B------:R-:W-:Y:S01]  /*19d0*/  IMAD R227, R30, 0xdc, RZ ;  /* 0x000000dc1ee37824 */ /* 0x000fe200078e02ff */
[----:B------:R-:W-:Y:S01]  /*19e0*/  LEA.HI.X.SX32 R109, R109, R32, 0x1, P4 ;  /* 0x000000206d6d7211 */ /* 0x000fe200020f0eff */
[----:B------:R-:W5:Y:S01]  /*19f0*/  LDG.E.U16 R34, desc[UR28][R34.64] ;  /* 0x0000001c22227981 */ /* 0x000f62000c1e1500 */
[----:B------:R-:W-:Y:S02]  /*1a00*/  IADD3 R114, P4, PT, R133, R248, RZ ;  /* 0x000000f885727210 */ /* 0x000fe40007f9e0ff */
[----:B------:R-:W-:Y:S01]  /*1a10*/  LEA.HI.X.SX32 R111, R111, R32, 0x1, P5 ;  /* 0x000000206f6f7211 */ /* 0x000fe200028f0eff */
[----:B------:R-:W5:Y:S01]  /*1a20*/  LDG.E.U16 R36, desc[UR28][R36.64] ;  /* 0x0000001c24247981 */ /* 0x000f62000c1e1500 */
[----:B------:R-:W-:-:S02]  /*1a30*/  IADD3 R116, P5, PT, R139, R248, RZ ;  /* 0x000000f88b747210 */ /* 0x000fc40007fbe0ff */
[----:B------:R-:W-:Y:S01]  /*1a40*/  LEA.HI.X.SX32 R115, R115, R32, 0x1, P4 ;  /* 0x0000002073737211 */ /* 0x000fe200020f0eff */
[----:B------:R-:W5:Y:S01]  /*1a50*/  LDG.E.U16 R38, desc[UR28][R38.64] ;  /* 0x0000001c26267981 */ /* 0x000f62000c1e1500 */
[----:B------:R-:W-:Y:S02]  /*1a60*/  IADD3 R120, P4, PT, R161, R248, RZ ;  /* 0x000000f8a1787210 */ /* 0x000fe40007f9e0ff */
        /* <DEDUP_REMOVED lines=21> */
[-C--:B------:R-:W-:Y:S01]  /*1bc0*/  LEA.HI.X.SX32 R141, R141, R32.reuse, 0x1, P4 ;  /* 0x000000208d8d7211 */ /* 0x080fe200020f0eff */
[----:B------:R-:W5:Y:S01]  /*1bd0*/  LDG.E.U16 R56, desc[UR28][R56.64] ;  /* 0x0000001c38387981 */ /* 0x000f62000c1e1500 */
[----:B------:R-:W-:-:S02]  /*1be0*/  LEA.HI.X.SX32 R139, R139, R32, 0x1, P6 ;  /* 0x000000208b8b7211 */ /* 0x000fc400030f0eff */
[-C--:B------:R-:W-:Y:S01]  /*1bf0*/  LEA R146, P4, R30, R248.reuse, 0x3 ;  /* 0x000000f81e927211 */ /* 0x080fe200078818ff */
[----:B------:R-:W5:Y:S01]  /*1c00*/  LDG.E.U16 R58, desc[UR28][R58.64] ;  /* 0x0000001c3a3a7981 */ /* 0x000f62000c1e1500 */
[----:B------:R-:W-:Y:S02]  /*1c10*/  IADD3 R144, P6, PT, R143, R248, RZ ;  /* 0x000000f88f907210 */ /* 0x000fe40007fde0ff */
[-C--:B------:R-:W-:Y:S01]  /*1c20*/  LEA.HI.X.SX32 R143, R184, R32.reuse, 0x1, P5 ;  /* 0x00000020b88f7211 */ /* 0x080fe200028f0eff */
[----:B------:R-:W5:Y:S01]  /*1c30*/  LDG.E.U16 R76, desc[UR28][R76.64] ;  /* 0x0000001c4c4c7981 */ /* 0x000f62000c1e1500 */
[----:B------:R-:W-:Y:S02]  /*1c40*/  LEA.HI.X.SX32 R151, R151, R32, 0x1, P2 ;  /* 0x0000002097977211 */ /* 0x000fe400010f0eff */
[-C--:B------:R-:W-:Y:S01]  /*1c50*/  IADD3 R148, P5, PT, R153, R248.reuse, RZ ;  /* 0x000000f899947210 */ /* 0x080fe20007fbe0ff */
[----:B------:R-:W5:Y:S01]  /*1c60*/  LDG.E.U16 R106, desc[UR28][R106.64] ;  /* 0x0000001c6a6a7981 */ /* 0x000f62000c1e1500 */
[----:B------:R-:W-:-:S02]  /*1c70*/  IADD3 R152, P2, PT, R152, R248, RZ ;  /* 0x000000f898987210 */ /* 0x000fc40007f5e0ff */
[----:B------:R-:W-:Y:S01]  /*1c80*/  LEA.HI.X.SX32 R147, R147, R32, 0x1, P4 ;  /* 0x0000002093937211 */ /* 0x000fe200020f0eff */
[----:B------:R-:W5:Y:S01]  /*1c90*/  LDG.E.U16 R112, desc[UR28][R112.64] ;  /* 0x0000001c70707981 */ /* 0x000f62000c1e1500 */
[----:B------:R-:W-:Y:S02]  /*1ca0*/  IADD3 R154, P4, PT, R154, R248, RZ ;  /* 0x000000f89a9a7210 */ /* 0x000fe40007f9e0ff */
[-C--:B------:R-:W-:Y:S01]  /*1cb0*/  LEA.HI.X.SX32 R149, R149, R32.reuse, 0x1, P5 ;  /* 0x0000002095957211 */ /* 0x080fe200028f0eff */
[----:B------:R-:W5:Y:S01]  /*1cc0*/  LDG.E.U16 R118, desc[UR28][R118.64] ;  /* 0x0000001c76767981 */ /* 0x000f62000c1e1500 */
[----:B------:R-:W-:Y:S02]  /*1cd0*/  LEA.HI.X.SX32 R153, R153, R32, 0x1, P2 ;  /* 0x0000002099997211 */ /* 0x000fe400010f0eff */
[-C--:B------:R-:W-:Y:S01]  /*1ce0*/  IADD3 R156, P5, PT, R156, R248.reuse, RZ ;  /* 0x000000f89c9c7210 */ /* 0x080fe20007fbe0ff */
[----:B------:R1:W5:Y:S01]  /*1cf0*/  LDG.E.U16 R52, desc[UR28][R52.64] ;  /* 0x0000001c34347981 */ /* 0x000362000c1e1500 */
[----:B------:R-:W-:-:S02]  /*1d00*/  IADD3 R158, P2, PT, R157, R248, RZ ;  /* 0x000000f89d9e7210 */ /* 0x000fc40007f5e0ff */
[-C--:B------:R-:W-:Y:S02]  /*1d10*/  LEA.HI.X.SX32 R155, R155, R32.reuse, 0x1, P4 ;  /* 0x000000209b9b7211 */ /* 0x080fe400020f0eff */
[----:B------:R-:W-:Y:S01]  /*1d20*/  LEA.HI.X.SX32 R191, R191, R32, 0x1, P1 ;  /* 0x00000020bfbf7211 */ /* 0x000fe200008f0eff */
[C---:B------:R-:W-:Y:S01]  /*1d30*/  IMAD R229, R30.reuse, 0xec, RZ ;  /* 0x000000ec1ee57824 */ /* 0x040fe200078e02ff */
[----:B------:R-:W-:Y:S01]  /*1d40*/  IADD3 R160, P4, PT, R163, R248, RZ ;  /* 0x000000f8a3a07210 */ /* 0x000fe20007f9e0ff */
[----:B------:R-:W-:Y:S01]  /*1d50*/  IMAD R235, R30, 0x9e, RZ ;  /* 0x0000009e1eeb7824 */ /* 0x000fe200078e02ff */
[-C--:B------:R-:W-:Y:S01]  /*1d60*/  LEA.HI.X.SX32 R157, R186, R32.reuse, 0x1, P5 ;  /* 0x00000020ba9d7211 */ /* 0x080fe200028f0eff */
[C---:B------:R-:W-:Y:S01]  /*1d70*/  IMAD R233, R30.reuse, 0xfc, RZ ;  /* 0x000000fc1ee97824 */ /* 0x040fe200078e02ff */
[----:B------:R-:W-:Y:S01]  /*1d80*/  LEA.HI.X.SX32 R159, R159, R32, 0x1, P2 ;  /* 0x000000209f9f7211 */ /* 0x000fe200010f0eff */
[----:B------:R-:W-:Y:S01]  /*1d90*/  IMAD R237, R30, 0xae, RZ ;  /* 0x000000ae1eed7824 */ /* 0x000fe200078e02ff */
[-C--:B------:R-:W-:Y:S01]  /*1da0*/  IADD3 R162, P5, PT, R162, R248.reuse, RZ ;  /* 0x000000f8a2a27210 */ /* 0x080fe20007fbe0ff */
[----:B0-----:R-:W-:Y:S01]  /*1db0*/  IMAD R3, R134, UR5, RZ ;  /* 0x0000000586037c24 */ /* 0x001fe2000f8e02ff */
[----:B------:R-:W-:Y:S01]  /*1dc0*/  IADD3 R164, P2, PT, R164, R248, RZ ;  /* 0x000000f8a4a47210 */ /* 0x000fe20007f5e0ff */
[----:B------:R-:W-:Y:S01]  /*1dd0*/  USHF.L.U32 UR4, UR4, 0x1, URZ ;  /* 0x0000000104047899 */ /* 0x000fe200080006ff */
[----:B------:R-:W-:Y:S01]  /*1de0*/  LEA.HI.X.SX32 R161, R161, R32, 0x1, P4 ;  /* 0x00000020a1a17211 */ /* 0x000fe200020f0eff */
[----:B------:R-:W5:Y:S01]  /*1df0*/  LDG.E.U16 R60, desc[UR28][R60.64] ;  /* 0x0000001c3c3c7981 */ /* 0x000f62000c1e1500 */
[----:B------:R-:W-:-:S02]  /*1e00*/  IADD3 R166, P4, PT, R166, R248, RZ ;  /* 0x000000f8a6a67210 */ /* 0x000fc40007f9e0ff */
[-C--:B------:R-:W-:Y:S01]  /*1e10*/  LEA.HI.X.SX32 R163, R163, R32.reuse, 0x1, P5 ;  /* 0x00000020a3a37211 */ /* 0x080fe200028f0eff */
[----:B------:R-:W5:Y:S01]  /*1e20*/  LDG.E.U16 R62, desc[UR28][R62.64] ;  /* 0x0000001c3e3e7981 */ /* 0x000f62000c1e1500 */
[----:B------:R-:W-:Y:S02]  /*1e30*/  LEA.HI.X.SX32 R165, R165, R32, 0x1, P2 ;  /* 0x00000020a5a57211 */ /* 0x000fe400010f0eff */
[-C--:B------:R-:W-:Y:S01]  /*1e40*/  IADD3 R168, P5, PT, R167, R248.reuse, RZ ;  /* 0x000000f8a7a87210 */ /* 0x080fe20007fbe0ff */
[----:B------:R-:W5:Y:S01]  /*1e50*/  LDG.E.U16 R64, desc[UR28][R64.64] ;  /* 0x0000001c40407981 */ /* 0x000f62000c1e1500 */
[----:B------:R-:W-:Y:S02]  /*1e60*/  IADD3 R170, P2, PT, R169, R248, RZ ;  /* 0x000000f8a9aa7210 */ /* 0x000fe40007f5e0ff */
        /* <DEDUP_REMOVED lines=26> */
[C---:B------:R-:W-:Y:S02]  /*2010*/  IADD3 R188, P2, PT, R185.reuse, R248, RZ ;  /* 0x000000f8b9bc7210 */ /* 0x040fe40007f5e0ff */
[----:B------:R-:W-:Y:S01]  /*2020*/  LEA.HI.X.SX32 R185, R185, R32, 0x1, P4 ;  /* 0x00000020b9b97211 */ /* 0x000fe200020f0eff */
[----:B------:R-:W5:Y:S01]  /*2030*/  LDG.E.U16 R88, desc[UR28][R88.64] ;  /* 0x0000001c58587981 */ /* 0x000f62000c1e1500 */
[----:B------:R-:W-:-:S02]  /*2040*/  IADD3 R194, P4, PT, R187, R248, RZ ;  /* 0x000000f8bbc27210 */ /* 0x000fc40007f9e0ff */
[-C--:B------:R-:W-:Y:S01]  /*2050*/  LEA.HI.X.SX32 R187, R187, R32.reuse, 0x1, P5 ;  /* 0x00000020bbbb7211 */ /* 0x080fe200028f0eff */
        /* <DEDUP_REMOVED lines=8> */
[-C--:B------:R-:W-:Y:S01]  /*20e0*/  IADD3 R208, P0, PT, R247, R248.reuse, RZ ;  /* 0x000000f8f7d07210 */ /* 0x080fe20007f1e0ff */
[----:B------:R-:W5:Y:S01]  /*20f0*/  LDG.E.U16 R96, desc[UR28][R96.64] ;  /* 0x0000001c60607981 */ /* 0x000f62000c1e1500 */
[----:B------:R-:W-:Y:S02]  /*2100*/  IADD3 R200, P4, PT, R200, R248, RZ ;  /* 0x000000f8c8c87210 */ /* 0x000fe40007f9e0ff */
[----:B------:R-:W-:Y:S01]  /*2110*/  LEA.HI.X.SX32 R199, R199, R32, 0x1, P5 ;  /* 0x00000020c7c77211 */ /* 0x000fe200028f0eff */
[----:B------:R-:W5:Y:S01]  /*2120*/  LDG.E.U16 R98, desc[UR28][R98.64] ;  /* 0x0000001c62627981 */ /* 0x000f62000c1e1500 */
[-C--:B------:R-:W-:Y:S02]  /*2130*/  IADD3 R212, P3, PT, R245, R248.reuse, RZ ;  /* 0x000000f8f5d47210 */ /* 0x080fe40007f7e0ff */
[----:B------:R-:W-:Y:S01]  /*2140*/  IADD3 R204, P5, PT, R249, R248, RZ ;  /* 0x000000f8f9cc7210 */ /* 0x000fe20007fbe0ff */
[----:B------:R-:W5:Y:S01]  /*2150*/  LDG.E.U16 R100, desc[UR28][R100.64] ;  /* 0x0000001c64647981 */ /* 0x000f62000c1e1500 */
[----:B------:R-:W-:-:S02]  /*2160*/  LEA.HI.X.SX32 R197, R197, R32, 0x1, P2 ;  /* 0x00000020c5c57211 */ /* 0x000fc400010f0eff */
[----:B------:R-:W-:Y:S01]  /*2170*/  LEA.HI.X.SX32 R209, R209, R32, 0x1, P0 ;  /* 0x00000020d1d17211 */ /* 0x000fe200000f0eff */
        /* <DEDUP_REMOVED lines=10> */
[-C--:B------:R-:W-:Y:S02]  /*2220*/  IADD3 R224, P3, PT, R223, R248.reuse, RZ ;  /* 0x000000f8dfe07210 */ /* 0x080fe40007f7e0ff */
[-C--:B------:R-:W-:Y:S01]  /*2230*/  IADD3 R192, P1, PT, R192, R248.reuse, RZ ;  /* 0x000000f8c0c07210 */ /* 0x080fe20007f3e0ff */
[----:B------:R-:W-:Y:S01]  /*2240*/  IMAD R249, R30, 0xee, RZ ;  /* 0x000000ee1ef97824 */ /* 0x000fe200078e02ff */
[----:B------:R-:W-:Y:S01]  /*2250*/  IADD3 R220, P5, PT, R231, R248, RZ ;  /* 0x000000f8e7dc7210 */ /* 0x000fe20007fbe0ff */
[----:B------:R-:W5:Y:S01]  /*2260*/  LDG.E.U16 R116, desc[UR28][R116.64] ;  /* 0x0000001c74747981 */ /* 0x000f62000c1e1500 */
[-C--:B------:R-:W-:Y:S02]  /*2270*/  LEA.HI.X.SX32 R215, R215, R32.reuse, 0x1, P2 ;  /* 0x00000020d7d77211 */ /* 0x080fe400010f0eff */
        /* <DEDUP_REMOVED lines=12> */
[C---:B------:R-:W-:Y:S01]  /*2340*/  IADD3 R238, P5, PT, R74.reuse, R248, RZ ;  /* 0x000000f84aee7210 */ /* 0x040fe20007fbe0ff */
[----:B------:R-:W5:Y:S01]  /*2350*/  LDG.E.U16 R126, desc[UR28][R126.64] ;  /* 0x0000001c7e7e7981 */ /* 0x000f62000c1e1500 */
[-C--:B------:R-:W-:Y:S01]  /*2360*/  LEA.HI.X.SX32 R227, R74, R32.reuse, 0x1, P2 ;  /* 0x000000204ae37211 */ /* 0x080fe200010f0eff */
[----:B------:R-:W-:Y:S01]  /*2370*/  IMAD R74, R30, 0x7e, RZ ;  /* 0x0000007e1e4a7824 */ /* 0x000fe200078e02ff */
[-C--:B------:R-:W-:Y:S01]  /*2380*/  LEA.HI.X.SX32 R203, R203, R32.reuse, 0x1, P1 ;  /* 0x00000020cbcb7211 */ /* 0x080fe200008f0eff */
[----:B------:R-:W5:Y:S01]  /*2390*/  LDG.E.U16 R128, desc[UR28][R128.64] ;  /* 0x0000001c80807981 */ /* 0x000f62000c1e1500 */
[----:B------:R-:W-:Y:S02]  /*23a0*/  LEA.HI.X.SX32 R231, R225, R32, 0x1, P6 ;  /* 0x00000020e1e77211 */ /* 0x000fe400030f0eff */
[----:B------:R-:W-:Y:S01]  /*23b0*/  IADD3 R218, P1, PT, R239, R248, RZ ;  /* 0x000000f8efda7210 */ /* 0x000fe20007f3e0ff */
[----:B------:R-:W5:Y:S01]  /*23c0*/  LDG.E.U16 R130, desc[UR28][R130.64] ;  /* 0x0000001c82827981 */ /* 0x000f62000c1e1500 */
[----:B------:R-:W-:-:S02]  /*23d0*/  LEA.HI.X.SX32 R225, R150, R32, 0x1, P3 ;  /* 0x0000002096e17211 */ /* 0x000fc400018f0eff */
[----:B------:R-:W-:Y:S01]  /*23e0*/  IADD3 R228, P0, PT, R229, R248, RZ ;  /* 0x000000f8e5e47210 */ /* 0x000fe20007f1e0ff */
[----:B------:R-:W5:Y:S01]  /*23f0*/  LDG.E.U16 R136, desc[UR28][R136.64] ;  /* 0x0000001c88887981 */ /* 0x000f62000c1e1500 */
[----:B------:R-:W-:Y:S02]  /*2400*/  LEA R150, R30, -R30, 0x6 ;  /* 0x8000001e1e967211 */ /* 0x000fe400078e30ff */
[----:B------:R-:W-:Y:S01]  /*2410*/  IADD3 R244, P2, PT, R74, R248, RZ ;  /* 0x000000f84af47210 */ /* 0x000fe20007f5e0ff */
[----:B------:R-:W5:Y:S01]  /*2420*/  LDG.E.U16 R138, desc[UR28][R138.64] ;  /* 0x0000001c8a8a7981 */ /* 0x000f62000c1e1500 */
[----:B------:R-:W-:Y:S02]  /*2430*/  LEA.HI.X.SX32 R219, R219, R32, 0x1, P1 ;  /* 0x00000020dbdb7211 */ /* 0x000fe400008f0eff */
[----:B------:R-:W-:Y:S01]  /*2440*/  IADD3 R234, P1, PT, R235, R248, RZ ;  /* 0x000000f8ebea7210 */ /* 0x000fe20007f3e0ff */
[----:B------:R-:W-:Y:S01]  /*2450*/  IMAD R235, R30, 0x4f, RZ ;  /* 0x0000004f1eeb7824 */ /* 0x000fe200078e02ff */
[-C--:B------:R-:W-:Y:S01]  /*2460*/  LEA.HI.X.SX32 R239, R190, R32.reuse, 0x1, P5 ;  /* 0x00000020beef7211 */ /* 0x080fe200028f0eff */
[----:B------:R-:W-:Y:S01]  /*2470*/  IMAD R190, R30, 0x5f, RZ ;  /* 0x0000005f1ebe7824 */ /* 0x000fe200078e02ff */
[-C--:B------:R-:W-:Y:S01]  /*2480*/  LEA.HI.X.SX32 R229, R104, R32.reuse, 0x1, P0 ;  /* 0x0000002068e57211 */ /* 0x080fe200000f0eff */
[----:B------:R-:W-:Y:S01]  /*2490*/  IMAD R104, R30, 0x6f, RZ ;  /* 0x0000006f1e687824 */ /* 0x000fe200078e02ff */
[----:B------:R-:W-:Y:S01]  /*24a0*/  LEA.HI.X.SX32 R245, R150, R32, 0x1, P2 ;  /* 0x0000002096f57211 */ /* 0x000fe200010f0eff */
[C---:B------:R-:W-:Y:S01]  /*24b0*/  IMAD R150, R30.reuse, 0x67, RZ ;  /* 0x000000671e967824 */ /* 0x040fe200078e02ff */
[-C--:B------:R-:W-:Y:S01]  /*24c0*/  IADD3 R232, P4, PT, R233, R248.reuse, RZ ;  /* 0x000000f8e9e87210 */ /* 0x080fe20007f9e0ff */
[----:B------:R-:W-:Y:S01]  /*24d0*/  IMAD R30, R30, 0x77, RZ ;  /* 0x000000771e1e7824 */ /* 0x000fe200078e02ff */
[-C--:B------:R-:W-:Y:S01]  /*24e0*/  IADD3 R236, P6, PT, R237, R248.reuse, RZ ;  /* 0x000000f8edec7210 */ /* 0x080fe20007fde0ff */
[----:B------:R-:W5:Y:S01]  /*24f0*/  LDG.E.U16 R140, desc[UR28][R140.64] ;  /* 0x0000001c8c8c7981 */ /* 0x000f62000c1e1500 */
[----:B------:R-:W-:-:S02]  /*2500*/  IADD3 R240, P3, PT, R240, R248, RZ ;  /* 0x000000f8f0f07210 */ /* 0x000fc40007f7e0ff */
[-C--:B------:R-:W-:Y:S01]  /*2510*/  IADD3 R242, P5, PT, R242, R248.reuse, RZ ;  /* 0x000000f8f2f27210 */ /* 0x080fe20007fbe0ff */
[----:B------:R-:W5:Y:S01]  /*2520*/  LDG.E.U16 R142, desc[UR28][R142.64] ;  /* 0x0000001c8e8e7981 */ /* 0x000f62000c1e1500 */
[-C--:B------:R-:W-:Y:S02]  /*2530*/  IADD3 R246, P0, PT, R246, R248.reuse, RZ ;  /* 0x000000f8f6f67210 */ /* 0x080fe40007f1e0ff */
[----:B------:R-:W-:Y:S01]  /*2540*/  IADD3 R248, P2, PT, R249, R248, RZ ;  /* 0x000000f8f9f87210 */ /* 0x000fe20007f5e0ff */
[----:B------:R-:W5:Y:S03]  /*2550*/  LDG.E.U16 R146, desc[UR28][R146.64] ;  /* 0x0000001c92927981 */ /* 0x000f66000c1e1500 */
[-C--:B------:R-:W-:Y:S01]  /*2560*/  LEA.HI.X.SX32 R249, R30, R32.reuse, 0x1, P2 ;  /* 0x000000201ef97211 */ /* 0x080fe200010f0eff */
[----:B------:R-:W5:Y:S01]  /*2570*/  LDG.E.U16 R148, desc[UR28][R148.64] ;  /* 0x0000001c94947981 */ /* 0x000f62000c1e1500 */
[----:B------:R-:W0:Y:S01]  /*2580*/  LDC R30, c[0x0][0x380] ;  /* 0x0000e000ff1e7b82 */ /* 0x000e220000000800 */
[----:B------:R-:W-:-:S02]  /*2590*/  LEA.HI.X.SX32 R247, R104, R32, 0x1, P0 ;  /* 0x0000002068f77211 */ /* 0x000fc400000f0eff */
[----:B------:R-:W-:Y:S01]  /*25a0*/  SHF.L.U32 R3, R3, 0x1, RZ ;  /* 0x0000000103037819 */ /* 0x000fe200000006ff */
[----:B------:R-:W5:Y:S04]  /*25b0*/  LDG.E.U16 R152, desc[UR28][R152.64] ;  /* 0x0000001c98987981 */ /* 0x000f68000c1e1500 */
[----:B------:R-:W3:Y:S01]  /*25c0*/  LDC R104, c[0x0][0x3b8] ;  /* 0x0000ee00ff687b82 */ /* 0x000ee20000000800 */
[-C--:B------:R-:W-:Y:S01]  /*25d0*/  LEA.HI.X.SX32 R233, R74, R32.reuse, 0x1, P4 ;  /* 0x000000204ae97211 */ /* 0x080fe200020f0eff */
[----:B------:R-:W5:Y:S01]  /*25e0*/  LDG.E.U16 R154, desc[UR28][R154.64] ;  /* 0x0000001c9a9a7981 */ /* 0x000f62000c1e1500 */
[-C--:B------:R-:W-:Y:S02]  /*25f0*/  LEA.HI.X.SX32 R235, R235, R32.reuse, 0x1, P1 ;  /* 0x00000020ebeb7211 */ /* 0x080fe400008f0eff */
[-C--:B------:R-:W-:Y:S01]  /*2600*/  LEA.HI.X.SX32 R237, R206, R32.reuse, 0x1, P6 ;  /* 0x00000020ceed7211 */ /* 0x080fe200030f0eff */
[----:B------:R-:W5:Y:S01]  /*2610*/  LDG.E.U16 R156, desc[UR28][R156.64] ;  /* 0x0000001c9c9c7981 */ /* 0x000f62000c1e1500 */
[----:B------:R-:W-:-:S02]  /*2620*/  LEA.HI.X.SX32 R241, R190, R32, 0x1, P3 ;  /* 0x00000020bef17211 */ /* 0x000fc400018f0eff */
[----:B------:R-:W-:Y:S01]  /*2630*/  LEA.HI.X.SX32 R243, R150, R32, 0x1, P5 ;  /* 0x0000002096f37211 */ /* 0x000fe200028f0eff */
[----:B------:R-:W5:Y:S04]  /*2640*/  LDG.E.U16 R158, desc[UR28][R158.64] ;  /* 0x0000001c9e9e7981 */ /* 0x000f68000c1e1500 */
[----:B------:R-:W5:Y:S01]  /*2650*/  LDG.E.U16 R160, desc[UR28][R160.64] ;  /* 0x0000001ca0a07981 */ /* 0x000f62000c1e1500 */
[----:B0-----:R-:W-:-:S03]  /*2660*/  IADD3 R3, PT, PT, R3, UR4, R30 ;  /* 0x0000000403037c10 */ /* 0x001fc6000fffe01e */
[----:B------:R-:W5:Y:S04]  /*2670*/  LDG.E.U16 R162, desc[UR28][R162.64] ;  /* 0x0000001ca2a27981 */ /* 0x000f68000c1e1500 */
[----:B------:R-:W5:Y:S01]  /*2680*/  LDG.E.U16 R164, desc[UR28][R164.64] ;  /* 0x0000001ca4a47981 */ /* 0x000f62000c1e1500 */
[C---:B---3--:R-:W-:Y:S01]  /*2690*/  LEA R30, R104.reuse, R3, 0x7 ;  /* 0x00000003681e7211 */ /* 0x048fe200078e38ff */
[C-C-:B------:R-:W-:Y:S02]  /*26a0*/  IMAD R32, R104.reuse, 0x82, R3.reuse ;  /* 0x0000008268207824 */ /* 0x140fe400078e0203 */
[----:B------:R-:W5:Y:S01]  /*26b0*/  LDG.E.U16 R166, desc[UR28][R166.64] ;  /* 0x0000001ca6a67981 */ /* 0x000f62000c1e1500 */
[C-C-:B------:R-:W-:Y:S02]  /*26c0*/  IMAD R74, R104.reuse, 0x84, R3.reuse ;  /* 0x00000084684a7824 */ /* 0x140fe400078e0203 */
[C-C-:B------:R-:W-:Y:S01]  /*26d0*/  IMAD R210, R104.reuse, 0x8e, R3.reuse ;  /* 0x0000008e68d27824 */ /* 0x140fe200078e0203 */
[----:B------:R-:W5:Y:S01]  /*26e0*/  LDG.E.U16 R170, desc[UR28][R170.64] ;  /* 0x0000001caaaa7981 */ /* 0x000f62000c1e1500 */
[----:B------:R-:W-:-:S02]  /*26f0*/  IMAD R150, R104, 0x88, R3 ;  /* 0x0000008868967824 */ /* 0x000fc400078e0203 */
[C-C-:B------:R-:W-:Y:S01]  /*2700*/  IMAD R190, R104.reuse, 0x8a, R3.reuse ;  /* 0x0000008a68be7824 */ /* 0x140fe200078e0203 */
[----:B------:R-:W5:Y:S01]  /*2710*/  LDG.E.U16 R168, desc[UR28][R168.64] ;  /* 0x0000001ca8a87981 */ /* 0x000f62000c1e1500 */
[C-C-:B------:R-:W-:Y:S02]  /*2720*/  IMAD R206, R104.reuse, 0x8c, R3.reuse ;  /* 0x0000008c68ce7824 */ /* 0x140fe400078e0203 */
[----:B------:R-:W-:Y:S01]  /*2730*/  IMAD R104, R104, 0x86, R3 ;  /* 0x0000008668687824 */ /* 0x000fe200078e0203 */
[----:B------:R-:W5:Y:S04]  /*2740*/  LDG.E.U16 R172, desc[UR28][R172.64] ;  /* 0x0000001cacac7981 */ /* 0x000f68000c1e1500 */
        /* <DEDUP_REMOVED lines=41> */
[----:B------:R-:W5:Y:S01]  /*29e0*/  LDG.E.U16 R210, desc[UR28][R210.64] ;  /* 0x0000001cd2d27981 */ /* 0x000f62000c1e1500 */
[----:B-1----:R-:W0:Y:S01]  /*29f0*/  S2R R53, SR_TID.X ;  /* 0x0000000000357919 */ /* 0x002e220000002100 */
[----:B--2---:R-:W-:-:S02]  /*2a00*/  R2UR UR66, R250 ;  /* 0x00000000fa4272ca */ /* 0x004fc400000e0000 */
[----:B------:R0:W5:Y:S04]  /*2a10*/  LDG.E.U16 R132, desc[UR28][R132.64] ;  /* 0x0000001c84847981 */ /* 0x000168000c1e1500 */
[----:B------:R1:W5:Y:S01]  /*2a20*/  LDG.E.U16 R31, desc[UR28][R30.64] ;  /* 0x0000001c1e1f7981 */ /* 0x000362000c1e1500 */
[C---:B0-----:R-:W-:Y:S02]  /*2a30*/  SHF.L.U32 R133, R53.reuse, 0x1, RZ ;  /* 0x0000000135857819 */ /* 0x041fe400000006ff */
[----:B------:R-:W-:Y:S02]  /*2a40*/  SHF.R.U32.HI R3, RZ, 0x5, R53 ;  /* 0x00000005ff037819 */ /* 0x000fe40000011635 */
[----:B-1----:R-:W-:Y:S02]  /*2a50*/  LOP3.LUT R30, R53, 0x40, RZ, 0xc0, !PT ;  /* 0x00000040351e7812 */ /* 0x002fe400078ec0ff */
[----:B------:R-:W-:-:S02]  /*2a60*/  LOP3.LUT R133, R133, 0x7e, RZ, 0xc0, !PT ;  /* 0x0000007e85857812 */ /* 0x000fc400078ec0ff */
[----:B------:R-:W-:Y:S02]  /*2a70*/  R2UR UR13, R3 ;  /* 0x00000000030d72ca */ /* 0x000fe400000e0000 */
[----:B------:R-:W-:Y:S01]  /*2a80*/  LEA R3, R30, R133, 0x8 ;  /* 0x000000851e037211 */ /* 0x000fe200078e40ff */
[----:B------:R-:W-:-:S12]  /*2a90*/  BRA.U UP0, `(.L_x_5) ;  /* 0x0000000100187547 */ /* 0x000fd8000b800000 */
[----:B------:R-:W-:Y:S01]  /*2aa0*/  ELECT P0, URZ, PT ;  /* 0x0000000000ff782f */ /* 0x000fe20003800000 */
[----:B------:R-:W-:Y:S01]  /*2ab0*/  HFMA2 R5, -RZ, RZ, 0, 5.9604644775390625e-08 ;  /* 0x00000001ff057431 */ /* 0x000fe200000001ff */
[----:B------:R-:W-:Y:S01]  /*2ac0*/  UMOV UR4, 0x40 ;  /* 0x0000004000047882 */ /* 0x000fe20000000000 */
[----:B------:R-:W-:Y:S01]  /*2ad0*/  UVIRTCOUNT.DEALLOC.SMPOOL 0x80 ;  /* 0x000000800000784c */ /* 0x000fe20000000000 */
[----:B------:R-:W-:-:S09]  /*2ae0*/  ULEA UR4, UR8, UR4, 0x18 ;  /* 0x0000000408047291 */ /* 0x000fd2000f8ec0ff */
[----:B------:R0:W-:Y:S03]  /*2af0*/  @P0 STS.U8 [UR4], R5 ;  /* 0x00000005ff000988 */ /* 0x0001e60008000004 */
.L_x_5:
[----:B0-----:R-:W2:Y:S01]  /*2b00*/  LDL.LU R5, [R1] ;  /* 0x0000000001057983 */ /* 0x001ea20000300800 */
[----:B------:R-:W-:Y:S01]  /*2b10*/  LOP3.LUT R7, R3, 0x20, RZ, 0x3c, !PT ;  /* 0x0000002003077812 */ /* 0x000fe200078e3cff */
[----:B------:R-:W0:Y:S01]  /*2b20*/  LDCU UR5, c[0x0][0x3c8] ;  /* 0x00007900ff0577ac */ /* 0x000e220008000800 */
[----:B------:R-:W-:Y:S01]  /*2b30*/  LOP3.LUT P6, RZ, R53, 0x7f, RZ, 0xc0, !PT ;  /* 0x0000007f35ff7812 */ /* 0x000fe200078cc0ff */
[----:B-----5:R-:W-:Y:S01]  /*2b40*/  STS.U16 [R3+UR22+0x400], R252 ;  /* 0x000400fc03007988 */ /* 0x020fe20008000416 */
[----:B------:R-:W1:Y:S01]  /*2b50*/  LDC R175, c[0x0][0x3c4] ;  /* 0x0000f100ffaf7b82 */ /* 0x000e620000000800 */
[----:B------:R-:W3:Y:S01]  /*2b60*/  LDCU UR4, c[0x0][0x3c0] ;  /* 0x00007800ff0477ac */ /* 0x000ee20008000800 */
[----:B------:R-:W-:Y:S01]  /*2b70*/  PRMT R9, RZ, 0x7610, R9 ;  /* 0x00007610ff097816 */ /* 0x000fe20000000009 */
[----:B------:R-:W-:Y:S04]  /*2b80*/  STS.U16 [R3+UR22+0x800], R251 ;  /* 0x000800fb03007988 */ /* 0x000fe80008000416 */
[----:B------:R4:W-:Y:S01]  /*2b90*/  STS.U16 [R3+UR22+0x1000], R0 ;  /* 0x0010000003007988 */ /* 0x0009e20008000416 */
[----:B------:R-:W1:Y:S03]  /*2ba0*/  LDC R173, c[0x0][0x3c4] ;  /* 0x0000f100ffad7b82 */ /* 0x000e660000000800 */
[----:B------:R-:W-:Y:S01]  /*2bb0*/  STS.U16 [R3+UR22+0x2400], R135 ;  /* 0x0024008703007988 */ /* 0x000fe20008000416 */
[----:B------:R-:W-:Y:S01]  /*2bc0*/  VOTEU.ALL UP1, P6 ;  /* 0x0000000000ff7886 */ /* 0x000fe20003020000 */
[----:B------:R-:W-:-:S02]  /*2bd0*/  VOTEU.ALL UP2, P6 ;  /* 0x0000000000ff7886 */ /* 0x000fc40003040000 */
[----:B------:R3:W-:Y:S01]  /*2be0*/  STS.U16 [R3+UR22+0x1400], R8 ;  /* 0x0014000803007988 */ /* 0x0007e20008000416 */
[----:B------:R-:W1:Y:S01]  /*2bf0*/  LDC R171, c[0x0][0x3c4] ;  /* 0x0000f100ffab7b82 */ /* 0x000e620000000800 */
[----:B----4-:R-:W-:Y:S01]  /*2c00*/  LOP3.LUT R0, R53, 0x7f, RZ, 0xc0, !PT ;  /* 0x0000007f35007812 */ /* 0x010fe200078ec0ff */
[----:B------:R-:W4:Y:S01]  /*2c10*/  LDCU UR24, c[0x0][0x3d4] ;  /* 0x00007a80ff1877ac */ /* 0x000f220008000800 */
[----:B------:R-:W-:Y:S03]  /*2c20*/  STS.U16 [R3+UR22+0x2800], R10 ;  /* 0x0028000a03007988 */ /* 0x000fe60008000416 */
[----:B0-----:R-:W-:Y:S01]  /*2c30*/  IMAD R0, R0, UR5, RZ ;  /* 0x0000000500007c24 */ /* 0x001fe2000f8e02ff */
[----:B------:R-:W-:Y:S01]  /*2c40*/  STS.U16 [R3+UR22+0x2c00], R12 ;  /* 0x002c000c03007988 */ /* 0x000fe20008000416 */
[----:B------:R-:W-:Y:S01]  /*2c50*/  USHF.L.U32 UR5, UR13, 0x15, URZ ;  /* 0x000000150d057899 */ /* 0x000fe200080006ff */
[----:B---3--:R-:W0:Y:S01]  /*2c60*/  LDC R8, c[0x0][0x3c4] ;  /* 0x0000f100ff087b82 */ /* 0x008e220000000800 */
[----:B------:R-:W-:Y:S01]  /*2c70*/  UIMAD UR4, UR23, UR4, URZ ;  /* 0x00000004170472a4 */ /* 0x000fe2000f8e02ff */
[----:B------:R-:W-:Y:S01]  /*2c80*/  STS.U16 [R3+UR22+0xc00], R14 ;  /* 0x000c000e03007988 */ /* 0x000fe20008000416 */
[----:B------:R-:W-:Y:S01]  /*2c90*/  ULOP3.LUT UR21, UR5, 0x600000, URZ, 0xc0, !UPT ;  /* 0x0060000005157892 */ /* 0x000fe2000f8ec0ff */
[C---:B------:R-:W-:Y:S01]  /*2ca0*/  SHF.L.U32 R137, R0.reuse, 0x1, RZ ;  /* 0x0000000100897819 */ /* 0x040fe200000006ff */
[----:B------:R-:W-:Y:S01]  /*2cb0*/  USHF.L.U32 UR6, UR4, 0x1, URZ ;  /* 0x0000000104067899 */ /* 0x000fe200080006ff */
[----:B------:R-:W-:Y:S01]  /*2cc0*/  STS.U16 [R3+UR22+0x1800], R16 ;  /* 0x0018001003007988 */ /* 0x000fe20008000416 */
[----:B------:R-:W-:Y:S01]  /*2cd0*/  UIADD3 UR21, UPT, UPT, UR66, UR21, URZ ;  /* 0x0000001542157290 */ /* 0x000fe2000fffe0ff */
[----:B------:R-:W-:Y:S01]  /*2ce0*/  IMAD.HI R0, R0, 0x2, RZ ;  /* 0x0000000200007827 */ /* 0x000fe200078e02ff */
[----:B------:R-:W-:Y:S01]  /*2cf0*/  UIMAD.WIDE UR4, UR4, 0x2, URZ ;  /* 0x00000002040478a5 */ /* 0x000fe2000f8e02ff */
[----:B------:R-:W-:Y:S04]  /*2d00*/  STS.U16 [R3+UR22+0x3000], R18 ;  /* 0x0030001203007988 */ /* 0x000fe80008000416 */
[----:B------:R-:W-:Y:S04]  /*2d10*/  STS.U16 [R3+UR22+0x3400], R20 ;  /* 0x0034001403007988 */ /* 0x000fe80008000416 */
[----:B------:R3:W-:Y:S04]  /*2d20*/  STS.U16 [R3+UR22+0x1c00], R24 ;  /* 0x001c001803007988 */ /* 0x0007e80008000416 */
[----:B------:R0:W-:Y:S04]  /*2d30*/  STS.U16 [R3+UR22+0x3800], R26 ;  /* 0x0038001a03007988 */ /* 0x0001e80008000416 */
[----:B------:R0:W-:Y:S04]  /*2d40*/  STS.U16 [R3+UR22+0x3c00], R28 ;  /* 0x003c001c03007988 */ /* 0x0001e80008000416 */
[----:B------:R-:W-:Y:S01]  /*2d50*/  STS.U16 [R3+UR22+0x2000], R31 ;  /* 0x0020001f03007988 */ /* 0x000fe20008000416 */
[----:B---3--:R-:W3:Y:S01]  /*2d60*/  LDC R24, c[0x0][0x3c4] ;  /* 0x0000f100ff187b82 */ /* 0x008ee20000000800 */
[----:B------:R-:W1:Y:S01]  /*2d70*/  S2R R29, SR_CTAID.X ;  /* 0x00000000001d7919 */ /* 0x000e620000002500 */
[----:B0-----:R-:W-:Y:S01]  /*2d80*/  IMAD R37, R8, 0xc, RZ ;  /* 0x0000000c08257824 */ /* 0x001fe200078e02ff */
[----:B------:R-:W-:Y:S01]  /*2d90*/  PRMT R19, RZ, 0x7610, R19 ;  /* 0x00007610ff137816 */ /* 0x000fe20000000013 */
[----:B------:R-:W0:Y:S01]  /*2da0*/  LDCU UR4, c[0x0][0x3d0] ;  /* 0x00007a00ff0477ac */ /* 0x000e220008000800 */
[----:B------:R-:W-:Y:S03]  /*2db0*/  STTM.x128 tmem[UR21], RZ ;  /* 0x000000ff000079ed */ /* 0x000fe600083c0015 */
[----:B------:R-:W0:Y:S01]  /*2dc0*/  LDC R26, c[0x0][0x3c4] ;  /* 0x0000f100ff1a7b82 */ /* 0x000e220000000800 */
[----:B------:R-:W-:Y:S01]  /*2dd0*/  PRMT R11, RZ, 0x7610, R11 ;  /* 0x00007610ff0b7816 */ /* 0x000fe2000000000b */
[----:B------:R-:W0:Y:S06]  /*2de0*/  LDCU UR7, c[0x0][0x3d8] ;  /* 0x00007b00ff0777ac */ /* 0x000e2c0008000800 */
[----:B------:R-:W3:Y:S01]  /*2df0*/  LDC R28, c[0x0][0x3c4] ;  /* 0x0000f100ff1c7b82 */ /* 0x000ee20000000800 */
[----:B------:R-:W-:-:S02]  /*2e00*/  PRMT R21, RZ, 0x7610, R21 ;  /* 0x00007610ff157816 */ /* 0x000fc40000000015 */
[----:B-1----:R-:W-:-:S04]  /*2e10*/  SHF.L.U32 R29, R29, 0x7, RZ ;  /* 0x000000071d1d7819 */ /* 0x002fc800000006ff */
[----:B------:R-:W-:Y:S01]  /*2e20*/  IADD3 R213, PT, PT, R29, 0x80, RZ ;  /* 0x000000801dd57810 */ /* 0x000fe20007ffe0ff */
[----:B0-----:R-:W-:Y:S02]  /*2e30*/  IMAD R161, R26, 0x1a, RZ ;  /* 0x0000001a1aa17824 */ /* 0x001fe400078e02ff */
[----:B---3--:R-:W-:Y:S01]  /*2e40*/  IMAD R41, R28, 0xe, RZ ;  /* 0x0000000e1c297824 */ /* 0x008fe200078e02ff */
[----:B------:R-:W-:Y:S01]  /*2e50*/  ISETP.GT.AND P0, PT, R213, RZ, PT ;  /* 0x000000ffd500720c */ /* 0x000fe20003f04270 */
[----:B------:R-:W-:Y:S01]  /*2e60*/  IMAD R39, R24, 0xd, RZ ;  /* 0x0000000d18277824 */ /* 0x000fe200078e02ff */
[----:B------:R-:W-:Y:S02]  /*2e70*/  PRMT R10, RZ, 0x7610, R10 ;  /* 0x00007610ff0a7816 */ /* 0x000fe4000000000a */
[----:B------:R-:W-:Y:S02]  /*2e80*/  PRMT R16, RZ, 0x7610, R16 ;  /* 0x00007610ff107816 */ /* 0x000fe40000000010 */
[----:B------:R-:W-:-:S02]  /*2e90*/  PRMT R13, RZ, 0x7610, R13 ;  /* 0x00007610ff0d7816 */ /* 0x000fc4000000000d */
[----:B------:R-:W-:Y:S02]  /*2ea0*/  PRMT R23, RZ, 0x7610, R23 ;  /* 0x00007610ff177816 */ /* 0x000fe40000000017 */
[----:B------:R-:W-:Y:S02]  /*2eb0*/  PRMT R12, RZ, 0x7610, R12 ;  /* 0x00007610ff0c7816 */ /* 0x000fe4000000000c */
[----:B------:R-:W-:Y:S02]  /*2ec0*/  PRMT R18, RZ, 0x7610, R18 ;  /* 0x00007610ff127816 */ /* 0x000fe40000000012 */
[----:B------:R-:W-:Y:S02]  /*2ed0*/  PRMT R15, RZ, 0x7610, R15 ;  /* 0x00007610ff0f7816 */ /* 0x000fe4000000000f */
[----:B------:R-:W-:Y:S02]  /*2ee0*/  PRMT R25, RZ, 0x7610, R25 ;  /* 0x00007610ff197816 */ /* 0x000fe40000000019 */
[----:B------:R-:W-:-:S02]  /*2ef0*/  PRMT R14, RZ, 0x7610, R14 ;  /* 0x00007610ff0e7816 */ /* 0x000fc4000000000e */
[----:B------:R-:W-:Y:S02]  /*2f00*/  PRMT R20, RZ, 0x7610, R20 ;  /* 0x00007610ff147816 */ /* 0x000fe40000000014 */
[----:B------:R-:W-:Y:S02]  /*2f10*/  PRMT R17, RZ, 0x7610, R17 ;  /* 0x00007610ff117816 */ /* 0x000fe40000000011 */
[----:B------:R-:W-:Y:S01]  /*2f20*/  PRMT R27, RZ, 0x7610, R27 ;  /* 0x00007610ff1b7816 */ /* 0x000fe2000000001b */
[----:B--2---:R0:W-:Y:S01]  /*2f30*/  STS.U16 [R3+UR22], R5 ;  /* 0x0000000503007988 */ /* 0x0041e20008000416 */
[----:B------:R-:W-:Y:S01]  /*2f40*/  UIMAD UR4, UR23, UR4, URZ ;  /* 0x00000004170472a4 */ /* 0x000fe2000f8e02ff */
[----:B------:R-:W1:Y:S01]  /*2f50*/  LDC R24, c[0x0][0x3d8] ;  /* 0x0000f600ff187b82 */ /* 0x000e620000000800 */
[----:B0-----:R-:W-:-:S07]  /*2f60*/  LOP3.LUT R5, R3, 0x10, RZ, 0x3c, !PT ;  /* 0x0000001003057812 */ /* 0x001fce00078e3cff */
[----:B------:R-:W0:Y:S01]  /*2f70*/  LDC R26, c[0x0][0x3d8] ;  /* 0x0000f600ff1a7b82 */ /* 0x000e220000000800 */
[----:B------:R2:W-:Y:S04]  /*2f80*/  STS.U16 [R5+UR22+0x2080], R32 ;  /* 0x0020802005007988 */ /* 0x0005e80008000416 */
[----:B------:R-:W-:Y:S04]  /*2f90*/  STS.U16 [R5+UR22+0x2480], R34 ;  /* 0x0024802205007988 */ /* 0x000fe80008000416 */
[----:B------:R3:W-:Y:S01]  /*2fa0*/  STS.U16 [R5+UR22+0x2880], R36 ;  /* 0x0028802405007988 */ /* 0x0007e20008000416 */
[----:B--2---:R-:W2:Y:S03]  /*2fb0*/  LDC R32, c[0x0][0x3c4] ;  /* 0x0000f100ff207b82 */ /* 0x004ea60000000800 */
[----:B------:R-:W-:Y:S04]  /*2fc0*/  STS.U16 [R5+UR22+0x2c80], R38 ;  /* 0x002c802605007988 */ /* 0x000fe80008000416 */
[----:B------:R-:W-:Y:S01]  /*2fd0*/  STS.U16 [R5+UR22+0x3080], R40 ;  /* 0x0030802805007988 */ /* 0x000fe20008000416 */
[----:B---3--:R-:W3:Y:S03]  /*2fe0*/  LDC R36, c[0x0][0x3c4] ;  /* 0x0000f100ff247b82 */ /* 0x008ee60000000800 */
[----:B------:R-:W-:Y:S04]  /*2ff0*/  STS.U16 [R5+UR22+0x3480], R42 ;  /* 0x0034802a05007988 */ /* 0x000fe80008000416 */
[----:B------:R-:W-:Y:S01]  /*3000*/  STS.U16 [R5+UR22+0x3880], R44 ;  /* 0x0038802c05007988 */ /* 0x000fe20008000416 */
[----:B------:R-:W0:Y:S03]  /*3010*/  LDC R34, c[0x0][0x3c4] ;  /* 0x0000f100ff227b82 */ /* 0x000e260000000800 */
[----:B------:R-:W-:Y:S04]  /*3020*/  STS.U16 [R5+UR22+0x480], R46 ;  /* 0x0004802e05007988 */ /* 0x000fe80008000416 */
[----:B------:R-:W-:Y:S04]  /*3030*/  STS.U16 [R5+UR22+0x880], R48 ;  /* 0x0008803005007988 */ /* 0x000fe80008000416 */
[----:B------:R-:W-:Y:S04]  /*3040*/  STS.U16 [R5+UR22+0xc80], R50 ;  /* 0x000c803205007988 */ /* 0x000fe80008000416 */
[----:B------:R-:W-:Y:S04]  /*3050*/  STS.U16 [R5+UR22+0x1080], R52 ;  /* 0x0010803405007988 */ /* 0x000fe80008000416 */
[----:B------:R-:W-:Y:S04]  /*3060*/  STS.U16 [R5+UR22+0x1480], R54 ;  /* 0x0014803605007988 */ /* 0x000fe80008000416 */
[----:B------:R-:W-:Y:S04]  /*3070*/  STS.U16 [R5+UR22+0x1880], R56 ;  /* 0x0018803805007988 */ /* 0x000fe80008000416 */
[----:B------:R-:W-:Y:S04]  /*3080*/  STS.U16 [R5+UR22+0x1c80], R58 ;  /* 0x001c803a05007988 */ /* 0x000fe80008000416 */
[----:B------:R-:W-:Y:S04]  /*3090*/  STS.U16 [R5+UR22+0x80], R144 ;  /* 0x0000809005007988 */ /* 0x000fe80008000416 */
[----:B------:R1:W-:Y:S04]  /*30a0*/  STS.U16 [R5+UR22+0x3c80], R60 ;  /* 0x003c803c05007988 */ /* 0x0003e80008000416 */
[----:B------:R-:W-:Y:S04]  /*30b0*/  STS.U16 [R7+UR22+0x500], R4 ;  /* 0x0005000407007988 */ /* 0x000fe80008000416 */
[----:B------:R-:W-:Y:S01]  /*30c0*/  STS.U16 [R7+UR22+0x900], R62 ;  /* 0x0009003e07007988 */ /* 0x000fe20008000416 */
[----:B-1----:R-:W-:-:S03]  /*30d0*/  LOP3.LUT R5, R3, 0x30, RZ, 0x3c, !PT ;  /* 0x0000003003057812 */ /* 0x002fc600078e3cff */
        /* <DEDUP_REMOVED lines=31> */
[----:B------:R0:W-:Y:S04]  /*32d0*/  STS.U16 [R7+UR22+0xa00], R6 ;  /* 0x000a000607007988 */ /* 0x0001e80008000416 */
[----:B------:R2:W-:Y:S01]  /*32e0*/  STS.U16 [R7+UR22+0xe00], R22 ;  /* 0x000e001607007988 */ /* 0x0005e20008000416 */
[----:B-1----:R-:W-:-:S03]  /*32f0*/  LOP3.LUT R5, R3, 0x50, RZ, 0x3c, !PT ;  /* 0x0000005003057812 */ /* 0x002fc600078e3cff */
[----:B------:R-:W-:Y:S01]  /*3300*/  STS.U16 [R7+UR22+0x1200], R64 ;  /* 0x0012004007007988 */ /* 0x000fe20008000416 */
[----:B0-----:R-:W0:Y:S03]  /*3310*/  LDC R6, c[0x0][0x3c4] ;  /* 0x0000f100ff067b82 */ /* 0x001e260000000800 */
[----:B------:R-:W-:Y:S04]  /*3320*/  STS.U16 [R7+UR22+0x1a00], R70 ;  /* 0x001a004607007988 */ /* 0x000fe80008000416 */
[----:B------:R-:W-:Y:S01]  /*3330*/  STS.U16 [R7+UR22+0x600], R136 ;  /* 0x0006008807007988 */ /* 0x000fe20008000416 */
[----:B--2---:R-:W1:Y:S03]  /*3340*/  LDC R22, c[0x0][0x3c4] ;  /* 0x0000f100ff167b82 */ /* 0x004e660000000800 */
        /* <DEDUP_REMOVED lines=12> */
[----:B------:R-:W-:Y:S01]  /*3410*/  STS.U16 [R5+UR22+0x680], R66 ;  /* 0x0006804205007988 */ /* 0x000fe20008000416 */
[----:B--2---:R-:W-:-:S03]  /*3420*/  LOP3.LUT R7, R3, 0x60, RZ, 0x3c, !PT ;  /* 0x0000006003077812 */ /* 0x004fc600078e3cff */
[----:B------:R-:W-:Y:S01]  /*3430*/  STS.U16 [R5+UR22+0xa80], R90 ;  /* 0x000a805a05007988 */ /* 0x000fe20008000416 */
[----:B------:R-:W-:Y:S01]  /*3440*/  LOP3.LUT R3, R3, 0x70, RZ, 0x3c, !PT ;  /* 0x0000007003037812 */ /* 0x000fe200078e3cff */
[----:B0-----:R-:W0:Y:S02]  /*3450*/  LDC R2, c[0x0][0x3c4] ;  /* 0x0000f100ff027b82 */ /* 0x001e240000000800 */
        /* <DEDUP_REMOVED lines=15> */
[----:B--2---:R-:W2:Y:S03]  /*3550*/  LDC.64 R4, c[0x0][0x388] ;  /* 0x0000e200ff047b82 */ /* 0x004ea60000000a00 */
[----:B------:R-:W-:Y:S04]  /*3560*/  STS.U16 [R7+UR22+0xb00], R138 ;  /* 0x000b008a07007988 */ /* 0x000fe80008000416 */
[----:B------:R-:W-:Y:S04]  /*3570*/  STS.U16 [R7+UR22+0xf00], R184 ;  /* 0x000f00b807007988 */ /* 0x000fe80008000416 */
[----:B------:R-:W-:Y:S04]  /*3580*/  STS.U16 [R7+UR22+0x1300], R148 ;  /* 0x0013009407007988 */ /* 0x000fe80008000416 */
[----:B------:R-:W-:Y:S04]  /*3590*/  STS.U16 [R7+UR22+0x1700], R186 ;  /* 0x001700ba07007988 */ /* 0x000fe80008000416 */
[----:B------:R-:W-:Y:S04]  /*35a0*/  STS.U16 [R7+UR22+0x1b00], R160 ;  /* 0x001b00a007007988 */ /* 0x000fe80008000416 */
[----:B------:R-:W-:Y:S01]  /*35b0*/  STS.U16 [R7+UR22+0x1f00], R192 ;  /* 0x001f00c007007988 */ /* 0x000fe20008000416 */
[----:B--2---:R-:W-:Y:S01]  /*35c0*/  IADD3 R136, P1, P2, R137, UR6, R4 ;  /* 0x0000000689887c10 */ /* 0x004fe2000fa3e004 */
[----:B------:R-:W-:-:S02]  /*35d0*/  UMOV UR6, 0x1 ;  /* 0x0000000100067882 */ /* 0x000fc40000000000 */
[----:B------:R-:W-:Y:S01]  /*35e0*/  STS.U16 [R7+UR22+0x2300], R206 ;  /* 0x002300ce07007988 */ /* 0x000fe20008000416 */
[----:B------:R-:W-:-:S04]  /*35f0*/  @!UP1 UIADD3 UR8, UPT, UPT, -UR6, 0x100000, URZ ;  /* 0x0010000006089890 */ /* 0x000fc8000fffe1ff */
[----:B------:R-:W-:Y:S02]  /*3600*/  @!UP1 USHF.L.U32 UR9, UR8, 0xb, URZ ;  /* 0x0000000b08099899 */ /* 0x000fe400080006ff */
[----:B------:R-:W-:Y:S01]  /*3610*/  @!UP1 USHF.L.U32 UR8, UR8, 0x1, URZ ;  /* 0x0000000108089899 */ /* 0x000fe200080006ff */
[----:B------:R-:W2:Y:S01]  /*3620*/  LDC R4, c[0x0][0x3c4] ;  /* 0x0000f100ff047b82 */ /* 0x000ea20000000800 */
[----:B------:R-:W-:Y:S01]  /*3630*/  IADD3.X R137, PT, PT, R0, UR5, R5, P1, P2 ;  /* 0x0000000500897c10 */ /* 0x000fe20008fe4405 */
[----:B------:R-:W-:Y:S04]  /*3640*/  STS.U16 [R7+UR22+0x2700], R216 ;  /* 0x002700d807007988 */ /* 0x000fe80008000416 */
[----:B------:R-:W-:Y:S02]  /*3650*/  STS.U16 [R7+UR22+0x2b00], R218 ;  /* 0x002b00da07007988 */ /* 0x000fe40008000416 */
[----:B------:R-:W0:Y:S02]  /*3660*/  LDC R0, c[0x0][0x3c4] ;  /* 0x0000f100ff007b82 */ /* 0x000e240000000800 */
[----:B------:R-:W-:Y:S04]  /*3670*/  STS.U16 [R7+UR22+0x2f00], R220 ;  /* 0x002f00dc07007988 */ /* 0x000fe80008000416 */
[----:B------:R-:W-:Y:S02]  /*3680*/  STS.U16 [R7+UR22+0x3300], R224 ;  /* 0x003300e007007988 */ /* 0x000fe40008000416 */
[----:B------:R-:W0:Y:S02]  /*3690*/  LDC R5, c[0x0][0x3c4] ;  /* 0x0000f100ff057b82 */ /* 0x000e240000000800 */
        /* <DEDUP_REMOVED lines=18> */
[----:B------:R1:W-:Y:S01]  /*37c0*/  STS.U16 [R3+UR22+0x3b80], R248 ;  /* 0x003b80f803007988 */ /* 0x0003e20008000416 */
[----:B------:R-:W0:Y:S02]  /*37d0*/  FENCE.VIEW.ASYNC.T ;  /* 0x00000000000073c6 */ /* 0x000e240000000200 */
[----:B0-----:R-:W-:Y:S01]  /*37e0*/  BAR.SYNC.DEFER_BLOCKING 0x0 ;  /* 0x0000000000007b1d */ /* 0x001fe20000010000 */
[----:B------:R-:W-:Y:S01]  /*37f0*/  IMAD R169, R2, 0x12, RZ ;  /* 0x0000001202a97824 */ /* 0x000fe200078e02ff */
[----:B------:R-:W-:-:S02]  /*3800*/  LEA R174, P5, R175, R136, 0x2 ;  /* 0x00000088afae7211 */ /* 0x000fc400078a10ff */
[----:B-1----:R-:W-:Y:S01]  /*3810*/  SHF.L.U32 R3, R0, 0x1, RZ ;  /* 0x0000000100037819 */ /* 0x002fe200000006ff */
[----:B------:R-:W-:Y:S01]  /*3820*/  IMAD R165, R6, 0x16, RZ ;  /* 0x0000001606a57824 */ /* 0x000fe200078e02ff */
[----:B------:R-:W-:Y:S01]  /*3830*/  SHF.L.U32 R7, R0, 0x2, RZ ;  /* 0x0000000200077819 */ /* 0x000fe200000006ff */
[----:B---3--:R-:W-:Y:S01]  /*3840*/  IMAD R157, R36, 0x1e, RZ ;  /* 0x0000001e249d7824 */ /* 0x008fe200078e02ff */
[-C--:B------:R-:W-:Y:S02]  /*3850*/  IADD3 R176, P4, PT, R3, R136.reuse, RZ ;  /* 0x0000008803b07210 */ /* 0x080fe40007f9e0ff */
[----:B------:R-:W-:Y:S01]  /*3860*/  LEA R172, P3, R173, R136, 0x3 ;  /* 0x00000088adac7211 */ /* 0x000fe200078618ff */
[C---:B------:R-:W-:Y:S01]  /*3870*/  IMAD R33, R0.reuse, 0xa, RZ ;  /* 0x0000000a00217824 */ /* 0x040fe200078e02ff */
[----:B------:R-:W-:Y:S01]  /*3880*/  LEA.HI.X.SX32 R175, R3, R137, 0x1, P5 ;  /* 0x0000008903af7211 */ /* 0x000fe200028f0eff */
[C---:B------:R-:W-:Y:S01]  /*3890*/  IMAD R35, R0.reuse, 0xb, RZ ;  /* 0x0000000b00237824 */ /* 0x040fe200078e02ff */
[----:B------:R-:W-:Y:S01]  /*38a0*/  LEA R31, R0, R0, 0x3 ;  /* 0x00000000001f7211 */ /* 0x000fe200078e18ff */
[----:B--2---:R-:W-:Y:S01]  /*38b0*/  IMAD R167, R4, 0x14, RZ ;  /* 0x0000001404a77824 */ /* 0x004fe200078e02ff */
[----:B------:R-:W0:Y:S02]  /*38c0*/  FENCE.VIEW.ASYNC.S ;  /* 0x00000000000073c6 */ /* 0x000e240000000000 */
[----:B0-----:R0:W1:Y:S02]  /*38d0*/  @!UP2 SYNCS.EXCH.64 URZ, [UR22+0xb000], UR8 ;  /* 0x00b0000816ffa5b2 */ /* 0x0010640008000100 */
[----:B-1----:R-:W-:Y:S01]  /*38e0*/  BAR.SYNC.DEFER_BLOCKING 0x0 ;  /* 0x0000000000007b1d */ /* 0x002fe20000010000 */
[----:B------:R-:W-:-:S02]  /*38f0*/  IADD3 R168, P5, PT, R169, R136, RZ ;  /* 0x00000088a9a87210 */ /* 0x000fc40007fbe0ff */
[-C--:B------:R-:W-:Y:S02]  /*3900*/  LEA.HI.X.SX32 R177, R5, R137.reuse, 0x1, P4 ;  /* 0x0000008905b17211 */ /* 0x080fe400020f0eff */
[-C--:B------:R-:W-:Y:S02]  /*3910*/  LEA.HI.X.SX32 R173, R7, R137.reuse, 0x1, P3 ;  /* 0x0000008907ad7211 */ /* 0x080fe400018f0eff */
[C---:B------:R-:W-:Y:S02]  /*3920*/  SHF.L.U32 R29, R0.reuse, 0x3, RZ ;  /* 0x00000003001d7819 */ /* 0x040fe400000006ff */
[-C--:B------:R-:W-:Y:S02]  /*3930*/  LEA R170, P4, R171, R136.reuse, 0x4 ;  /* 0x00000088abaa7211 */ /* 0x080fe400078820ff */
[----:B------:R-:W-:Y:S01]  /*3940*/  IADD3 R164, P3, PT, R165, R136, RZ ;  /* 0x00000088a5a47210 */ /* 0x000fe20007f7e0ff */
[----:B------:R-:W-:Y:S01]  /*3950*/  IMAD R51, R0, 0x6, RZ ;  /* 0x0000000600337824 */ /* 0x000fe200078e02ff */
[----:B------:R-:W-:-:S02]  /*3960*/  LEA.HI.X.SX32 R169, R31, R137, 0x1, P5 ;  /* 0x000000891fa97211 */ /* 0x000fc400028f0eff */
[----:B------:R-:W-:Y:S01]  /*3970*/  LEA R43, R34, -R34, 0x4 ;  /* 0x80000022222b7211 */ /* 0x000fe200078e20ff */
[----:B------:R-:W-:Y:S01]  /*3980*/  IMAD R163, R22, 0x18, RZ ;  /* 0x0000001816a37824 */ /* 0x000fe200078e02ff */
[----:B------:R-:W-:Y:S01]  /*3990*/  IADD3 R156, P5, PT, R157, R136, RZ ;  /* 0x000000889d9c7210 */ /* 0x000fe20007fbe0ff */
[----:B------:R-:W-:Y:S01]  /*39a0*/  IMAD R159, R32, 0x1c, RZ ;  /* 0x0000001c209f7824 */ /* 0x000fe200078e02ff */
[C---:B------:R-:W-:Y:S01]  /*39b0*/  LEA R47, R0.reuse, R0, 0x2 ;  /* 0x00000000002f7211 */ /* 0x040fe200078e10ff */
[----:B------:R-:W1:Y:S01]  /*39c0*/  LDC R4, c[0x0][0x3d8] ;  /* 0x0000f600ff047b82 */ /* 0x000e620000000800 */
[----:B------:R-:W-:Y:S01]  /*39d0*/  IADD3 R152, P2, PT, R33, R136, RZ ;  /* 0x0000008821987210 */ /* 0x000fe20007f5e0ff */
[----:B------:R-:W-:Y:S01]  /*39e0*/  USHF.L.U32 UR5, UR4, 0x1, URZ ;  /* 0x0000000104057899 */ /* 0x000fe200080006ff */
[-C--:B------:R-:W-:Y:S01]  /*39f0*/  LEA.HI.X.SX32 R171, R29, R137.reuse, 0x1, P4 ;  /* 0x000000891dab7211 */ /* 0x080fe200020f0eff */
[----:B------:R-:W2:Y:S01]  /*3a00*/  @P0 LDG.E.U16 R9, desc[UR28][R136.64] ;  /* 0x0000001c88090981 */ /* 0x000ea2000c1e1500 */
[-C--:B------:R-:W-:Y:S01]  /*3a10*/  LEA.HI.X.SX32 R165, R35, R137.reuse, 0x1, P3 ;  /* 0x0000008923a57211 */ /* 0x080fe200018f0eff */
[----:B0-----:R-:W0:Y:S01]  /*3a20*/  LDCU UR8, c[0x0][0x3d8] ;  /* 0x00007b00ff0877ac */ /* 0x001e220008000800 */
[C---:B------:R-:W-:Y:S01]  /*3a30*/  LEA R45, R0.reuse, -R0, 0x3 ;  /* 0x80000000002d7211 */ /* 0x040fe200078e18ff */
[----:B------:R-:W3:Y:S01]  /*3a40*/  @P0 LDG.E.U16 R19, desc[UR28][R170.64] ;  /* 0x0000001caa130981 */ /* 0x000ee2000c1e1500 */
[-C--:B------:R-:W-:Y:S01]  /*3a50*/  IADD3 R160, P4, PT, R161, R136.reuse, RZ ;  /* 0x00000088a1a07210 */ /* 0x080fe20007f9e0ff */
[----:B------:R-:W0:Y:S01]  /*3a60*/  LDC.64 R28, c[0x0][0x390] ;  /* 0x0000e400ff1c7b82 */ /* 0x000e220000000a00 */
[-C--:B------:R-:W-:Y:S01]  /*3a70*/  IADD3 R154, P3, PT, R41, R136.reuse, RZ ;  /* 0x00000088299a7210 */ /* 0x080fe20007f7e0ff */
[----:B------:R-:W3:Y:S01]  /*3a80*/  @P0 LDG.E.U16 R11, desc[UR28][R176.64] ;  /* 0x0000001cb00b0981 */ /* 0x000ee2000c1e1500 */
[-C--:B------:R-:W-:Y:S01]  /*3a90*/  LEA.HI.X.SX32 R157, R43, R137.reuse, 0x1, P5 ;  /* 0x000000892b9d7211 */ /* 0x080fe200028f0eff */
[----:B------:R-:W0:Y:S01]  /*3aa0*/  LDCU UR9, c[0x0][0x3d8] ;  /* 0x00007b00ff0977ac */ /* 0x000e220008000800 */
[----:B------:R-:W-:Y:S01]  /*3ab0*/  IADD3 R166, P5, PT, R167, R136, RZ ;  /* 0x00000088a7a67210 */ /* 0x000fe20007fbe0ff */
[----:B------:R-:W3:Y:S01]  /*3ac0*/  @P0 LDG.E.U16 R21, desc[UR28][R168.64] ;  /* 0x0000001ca8150981 */ /* 0x000ee2000c1e1500 */
[----:B------:R-:W-:Y:S01]  /*3ad0*/  LEA R49, R0, R0, 0x1 ;  /* 0x0000000000317211 */ /* 0x000fe200078e08ff */
[----:B------:R-:W0:Y:S01]  /*3ae0*/  LDC R5, c[0x0][0x3d8] ;  /* 0x0000f600ff057b82 */ /* 0x000e220000000800 */
[----:B------:R-:W-:Y:S01]  /*3af0*/  IADD3 R150, P1, PT, R51, R136, RZ ;  /* 0x0000008833967210 */ /* 0x000fe20007f3e0ff */
[----:B------:R-:W3:Y:S01]  /*3b00*/  @P0 LDG.E.U16 R10, desc[UR28][R174.64] ;  /* 0x0000001cae0a0981 */ /* 0x000ee2000c1e1500 */
[----:B------:R-:W-:-:S02]  /*3b10*/  LEA.HI.X.SX32 R153, R47, R137, 0x1, P2 ;  /* 0x000000892f997211 */ /* 0x000fc400010f0eff */
[-C--:B------:R-:W-:Y:S01]  /*3b20*/  IADD3 R162, P2, PT, R163, R136.reuse, RZ ;  /* 0x00000088a3a27210 */ /* 0x080fe20007f5e0ff */
[----:B------:R-:W3:Y:S01]  /*3b30*/  @P0 LDG.E.U16 R23, desc[UR28][R164.64] ;  /* 0x0000001ca4170981 */ /* 0x000ee2000c1e1500 */
[-C--:B------:R-:W-:Y:S01]  /*3b40*/  LEA.HI.X.SX32 R161, R39, R137.reuse, 0x1, P4 ;  /* 0x0000008927a17211 */ /* 0x080fe200020f0eff */
[----:B------:R-:W0:Y:S01]  /*3b50*/  LDC R6, c[0x0][0x3d8] ;  /* 0x0000f600ff067b82 */ /* 0x000e220000000800 */
[-C--:B------:R-:W-:Y:S01]  /*3b60*/  LEA.HI.X.SX32 R155, R45, R137.reuse, 0x1, P3 ;  /* 0x000000892d9b7211 */ /* 0x080fe200018f0eff */
[----:B------:R-:W3:Y:S01]  /*3b70*/  @P0 LDG.E.U16 R12, desc[UR28][R172.64] ;  /* 0x0000001cac0c0981 */ /* 0x000ee2000c1e1500 */
[-C--:B------:R-:W-:Y:S02]  /*3b80*/  IADD3 R158, P4, PT, R159, R136.reuse, RZ ;  /* 0x000000889f9e7210 */ /* 0x080fe40007f9e0ff */
[----:B------:R-:W-:Y:S01]  /*3b90*/  IADD3 R148, P3, PT, R37, R136, RZ ;  /* 0x0000008825947210 */ /* 0x000fe20007f7e0ff */
[----:B------:R-:W3:Y:S01]  /*3ba0*/  @P0 LDG.E.U16 R15, desc[UR28][R152.64] ;  /* 0x0000001c980f0981 */ /* 0x000ee2000c1e1500 */
[-C--:B------:R-:W-:Y:S01]  /*3bb0*/  LEA.HI.X.SX32 R167, R33, R137.reuse, 0x1, P5 ;  /* 0x0000008921a77211 */ /* 0x080fe200028f0eff */
[----:B------:R-:W1:Y:S01]  /*3bc0*/  LDC R31, c[0x0][0x3d8] ;  /* 0x0000f600ff1f7b82 */ /* 0x000e620000000800 */
[-C--:B------:R-:W-:Y:S01]  /*3bd0*/  LEA.HI.X.SX32 R151, R49, R137.reuse, 0x1, P1 ;  /* 0x0000008931977211 */ /* 0x080fe200008f0eff */
[----:B------:R-:W3:Y:S01]  /*3be0*/  @P0 LDG.E.U16 R25, desc[UR28][R160.64] ;  /* 0x0000001ca0190981 */ /* 0x000ee2000c1e1500 */
[----:B------:R-:W-:-:S02]  /*3bf0*/  LEA.HI.X.SX32 R163, R37, R137, 0x1, P2 ;  /* 0x0000008925a37211 */ /* 0x000fc400010f0eff */
[-C--:B------:R-:W-:Y:S01]  /*3c00*/  LEA.HI.X.SX32 R159, R41, R137.reuse, 0x1, P4 ;  /* 0x00000089299f7211 */ /* 0x080fe200020f0eff */
[----:B------:R-:W3:Y:S01]  /*3c10*/  @P0 LDG.E.U16 R16, desc[UR28][R166.64] ;  /* 0x0000001ca6100981 */ /* 0x000ee2000c1e1500 */
[----:B------:R-:W-:Y:S01]  /*3c20*/  LEA.HI.X.SX32 R149, R51, R137, 0x1, P3 ;  /* 0x0000008933957211 */ /* 0x000fe200018f0eff */
[----:B------:R-:W1:Y:S02]  /*3c30*/  LDC R33, c[0x0][0x3d8] ;  /* 0x0000f600ff217b82 */ /* 0x000e640000000800 */
[----:B------:R-:W3:Y:S04]  /*3c40*/  @P0 LDG.E.U16 R13, desc[UR28][R150.64] ;  /* 0x0000001c960d0981 */ /* 0x000ee8000c1e1500 */
[----:B------:R-:W3:Y:S02]  /*3c50*/  @P0 LDG.E.U16 R18, desc[UR28][R162.64] ;  /* 0x0000001ca2120981 */ /* 0x000ee4000c1e1500 */
[----:B------:R-:W1:Y:S02]  /*3c60*/  LDC R35, c[0x0][0x3d8] ;  /* 0x0000f600ff237b82 */ /* 0x000e640000000800 */
[----:B------:R-:W3:Y:S04]  /*3c70*/  @P0 LDG.E.U16 R14, desc[UR28][R148.64] ;  /* 0x0000001c940e0981 */ /* 0x000ee8000c1e1500 */
[----:B------:R-:W3:Y:S02]  /*3c80*/  @P0 LDG.E.U16 R20, desc[UR28][R158.64] ;  /* 0x0000001c9e140981 */ /* 0x000ee4000c1e1500 */
[----:B------:R-:W1:Y:S02]  /*3c90*/  LDC R22, c[0x0][0x3d8] ;  /* 0x0000f600ff167b82 */ /* 0x000e640000000800 */
[----:B------:R-:W3:Y:S04]  /*3ca0*/  @P0 LDG.E.U16 R17, desc[UR28][R154.64] ;  /* 0x0000001c9a110981 */ /* 0x000ee8000c1e1500 */
[----:B------:R-:W3:Y:S01]  /*3cb0*/  @P0 LDG.E.U16 R27, desc[UR28][R156.64] ;  /* 0x0000001c9c1b0981 */ /* 0x000ee2000c1e1500 */
[----:B------:R-:W-:Y:S01]  /*3cc0*/  LOP3.LUT R0, R53, 0xf, RZ, 0xc0, !PT ;  /* 0x0000000f35007812 */ /* 0x000fe200078ec0ff */
[----:B------:R-:W1:Y:S04]  /*3cd0*/  LDC R37, c[0x0][0x3d8] ;  /* 0x0000f600ff257b82 */ /* 0x000e680000000800 */
[----:B----4-:R-:W-:Y:S01]  /*3ce0*/  IMAD R2, R0, UR24, RZ ;  /* 0x0000001800027c24 */ /* 0x010fe2000f8e02ff */
[----:B------:R-:W-:-:S03]  /*3cf0*/  SHF.R.U32.HI R0, RZ, 0x4, R53 ;  /* 0x00000004ff007819 */ /* 0x000fc60000011635 */
[----:B------:R-:W4:Y:S01]  /*3d00*/  LDC R39, c[0x0][0x3d8] ;  /* 0x0000f600ff277b82 */ /* 0x000f220000000800 */
[----:B------:R-:W-:Y:S02]  /*3d10*/  SHF.L.U32 R3, R2, 0x1, RZ ;  /* 0x0000000102037819 */ /* 0x000fe400000006ff */
[----:B------:R-:W-:Y:S02]  /*3d20*/  SGXT.U32 R0, R0, 0x3 ;  /* 0x000000030000781a */ /* 0x000fe40000000000 */
[----:B0-----:R-:W-:-:S03]  /*3d30*/  IADD3 R181, P1, P2, R3, UR5, R28 ;  /* 0x0000000503b57c10 */ /* 0x001fc6000fa3e01c */
[----:B------:R-:W-:Y:S01]  /*3d40*/  IMAD R3, R0, UR7, RZ ;  /* 0x0000000700037c24 */ /* 0x000fe2000f8e02ff */
[----:B------:R-:W-:Y:S01]  /*3d50*/  UIMAD.WIDE UR4, UR4, 0x2, URZ ;  /* 0x00000002040478a5 */ /* 0x000fe2000f8e02ff */
[----:B------:R-:W0:Y:S03]  /*3d60*/  LDC R41, c[0x0][0x3d8] ;  /* 0x0000f600ff297b82 */ /* 0x000e260000000800 */
[----:B-1----:R-:W-:Y:S01]  /*3d70*/  LEA R4, R4, R3, 0x3 ;  /* 0x0000000304047211 */ /* 0x002fe200078e18ff */
[----:B------:R-:W-:Y:S01]  /*3d80*/  IMAD.HI R2, R2, 0x2, RZ ;  /* 0x0000000202027827 */ /* 0x000fe200078e02ff */
[----:B------:R-:W-:Y:S02]  /*3d90*/  LEA.HI R0, R53, 0x38, RZ, 0x1c ;  /* 0x0000003835007811 */ /* 0x000fe400078fe0ff */
[----:B------:R-:W-:Y:S01]  /*3da0*/  LEA R5, R5, R4, 0x3 ;  /* 0x0000000405057211 */ /* 0x000fe200078e18ff */
[----:B------:R-:W1:Y:S01]  /*3db0*/  LDC R43, c[0x0][0x3d8] ;  /* 0x0000f600ff2b7b82 */ /* 0x000e620000000800 */
[----:B------:R-:W-:-:S02]  /*3dc0*/  IADD3.X R29, PT, PT, R2, UR5, R29, P1, P2 ;  /* 0x00000005021d7c10 */ /* 0x000fc40008fe441d */
[----:B------:R-:W-:Y:S01]  /*3dd0*/  LEA R6, R6, R5, 0x3 ;  /* 0x0000000506067211 */ /* 0x000fe200078e18ff */
[----:B------:R-:W-:Y:S01]  /*3de0*/  IMAD R7, R0, UR8, RZ ;  /* 0x0000000800077c24 */ /* 0x000fe2000f8e02ff */
[----:B------:R-:W-:Y:S02]  /*3df0*/  LEA.HI R2, R53, 0x78, RZ, 0x1c ;  /* 0x0000007835027811 */ /* 0x000fe400078fe0ff */
[----:B------:R-:W-:Y:S02]  /*3e00*/  LEA R0, R31, R6, 0x3 ;  /* 0x000000061f007211 */ /* 0x000fe400078e18ff */
[-C--:B------:R-:W-:Y:S01]  /*3e10*/  LEA R208, P1, R3, R181.reuse, 0x1 ;  /* 0x000000b503d07211 */ /* 0x080fe200078208ff */
[----:B------:R-:W-:Y:S01]  /*3e20*/  IMAD R8, R2, UR9, RZ ;  /* 0x0000000902087c24 */ /* 0x000fe2000f8e02ff */
[----:B------:R-:W-:Y:S02]  /*3e30*/  LEA R2, R33, R0, 0x3 ;  /* 0x0000000021027211 */ /* 0x000fe400078e18ff */
[----:B------:R-:W-:-:S02]  /*3e40*/  LEA R206, P2, R4, R181, 0x1 ;  /* 0x000000b504ce7211 */ /* 0x000fc400078408ff */
[----:B------:R-:W-:Y:S02]  /*3e50*/  LEA.HI.X.SX32 R209, R3, R29, 0x1, P1 ;  /* 0x0000001d03d17211 */ /* 0x000fe400008f0eff */
[----:B------:R-:W-:Y:S02]  /*3e60*/  LEA R3, R35, R2, 0x3 ;  /* 0x0000000223037211 */ /* 0x000fe400078e18ff */
[----:B------:R-:W-:Y:S02]  /*3e70*/  LEA R194, P3, R7, R181, 0x1 ;  /* 0x000000b507c27211 */ /* 0x000fe400078608ff */
[----:B------:R-:W-:Y:S02]  /*3e80*/  LEA.HI.X.SX32 R207, R4, R29, 0x1, P2 ;  /* 0x0000001d04cf7211 */ /* 0x000fe400010f0eff */
[----:B------:R-:W-:Y:S02]  /*3e90*/  LEA R4, R22, R3, 0x4 ;  /* 0x0000000316047211 */ /* 0x000fe400078e20ff */
[----:B------:R-:W-:-:S02]  /*3ea0*/  LEA R204, P1, R5, R181, 0x1 ;  /* 0x000000b505cc7211 */ /* 0x000fc400078208ff */
[-C--:B------:R-:W-:Y:S02]  /*3eb0*/  LEA.HI.X.SX32 R195, R7, R29.reuse, 0x1, P3 ;  /* 0x0000001d07c37211 */ /* 0x080fe400018f0eff */
[----:B------:R-:W-:Y:S02]  /*3ec0*/  LEA R7, R37, R4, 0x3 ;  /* 0x0000000425077211 */ /* 0x000fe400078e18ff */
[----:B------:R-:W-:Y:S02]  /*3ed0*/  LEA.HI.X.SX32 R205, R5, R29, 0x1, P1 ;  /* 0x0000001d05cd7211 */ /* 0x000fe400008f0eff */
[-C--:B------:R-:W-:Y:S02]  /*3ee0*/  LEA R200, P1, R0, R181.reuse, 0x1 ;  /* 0x000000b500c87211 */ /* 0x080fe400078208ff */
[----:B------:R-:W-:Y:S01]  /*3ef0*/  LEA R202, P2, R6, R181, 0x1 ;  /* 0x000000b506ca7211 */ /* 0x000fe200078408ff */
[----:B------:R-:W-:-:S04]  /*3f00*/  @!UP1 UIADD3 UR4, UPT, UPT, -UR6, 0x100000, URZ ;  /* 0x0010000006049890 */ /* 0x000fc8000fffe1ff */
[----:B------:R-:W-:Y:S02]  /*3f10*/  @!UP1 USHF.L.U32 UR5, UR4, 0xb, URZ ;  /* 0x0000000b04059899 */ /* 0x000fe400080006ff */
[----:B------:R-:W-:Y:S01]  /*3f20*/  @!UP1 USHF.L.U32 UR4, UR4, 0x1, URZ ;  /* 0x0000000104049899 */ /* 0x000fe200080006ff */
[----:B------:R-:W-:Y:S02]  /*3f30*/  LEA R5, R24, R7, 0x3 ;  /* 0x0000000718057211 */ /* 0x000fe400078e18ff */
[-C--:B------:R-:W-:Y:S02]  /*3f40*/  LEA.HI.X.SX32 R201, R0, R29.reuse, 0x1, P1 ;  /* 0x0000001d00c97211 */ /* 0x080fe400008f0eff */
[----:B------:R-:W-:Y:S02]  /*3f50*/  LEA.HI.X.SX32 R203, R6, R29, 0x1, P2 ;  /* 0x0000001d06cb7211 */ /* 0x000fe400010f0eff */
[----:B------:R-:W-:Y:S02]  /*3f60*/  LEA R192, P1, R4, R181, 0x1 ;  /* 0x000000b504c07211 */ /* 0x000fe400078208ff */
[----:B------:R-:W-:Y:S01]  /*3f70*/  LEA R6, R26, R5, 0x3 ;  /* 0x000000051a067211 */ /* 0x000fe200078e18ff */
[----:B------:R-:W-:Y:S01]  /*3f80*/  VOTEU.ALL UP2, P6 ;  /* 0x0000000000ff7886 */ /* 0x000fe20003040000 */
[----:B------:R-:W-:-:S02]  /*3f90*/  LEA R138, R30, R133, 0x5 ;  /* 0x000000851e8a7211 */ /* 0x000fc400078e28ff */
[----:B------:R-:W-:Y:S02]  /*3fa0*/  LEA.HI.X.SX32 R193, R4, R29, 0x1, P1 ;  /* 0x0000001d04c17211 */ /* 0x000fe400008f0eff */
[-C--:B------:R-:W-:Y:S01]  /*3fb0*/  LEA R186, P1, R6, R181.reuse, 0x1 ;  /* 0x000000b506ba7211 */ /* 0x080fe200078208ff */
[----:B------:R0:W1:Y:S01]  /*3fc0*/  @!UP2 SYNCS.EXCH.64 URZ, [UR22+0xb008], UR4 ;  /* 0x00b0080416ffa5b2 */ /* 0x0000620008000100 */
[----:B------:R-:W-:Y:S02]  /*3fd0*/  LEA R198, P2, R2, R181, 0x1 ;  /* 0x000000b502c67211 */ /* 0x000fe400078408ff */
[----:B------:R-:W-:Y:S02]  /*3fe0*/  LOP3.LUT R218, R138, 0x10, RZ, 0x3c, !PT ;  /* 0x000000108ada7812 */ /* 0x000fe400078e3cff */
[----:B----4-:R-:W-:Y:S02]  /*3ff0*/  LEA R0, R39, R6, 0x3 ;  /* 0x0000000627007211 */ /* 0x010fe400078e18ff */
[----:B------:R-:W-:-:S02]  /*4000*/  LEA.HI.X.SX32 R187, R6, R29, 0x1, P1 ;  /* 0x0000001d06bb7211 */ /* 0x000fc400008f0eff */
[C---:B------:R-:W-:Y:S02]  /*4010*/  LOP3.LUT R217, R138.reuse, 0x20, RZ, 0x3c, !PT ;  /* 0x000000208ad97812 */ /* 0x040fe400078e3cff */
[----:B------:R-:W-:Y:S01]  /*4020*/  LOP3.LUT R216, R138, 0x30, RZ, 0x3c, !PT ;  /* 0x000000308ad87812 */ /* 0x000fe200078e3cff */
[----:B0-----:R-:W-:-:S04]  /*4030*/  @!UP1 UIADD3 UR4, UPT, UPT, -UR6, 0x100000, URZ ;  /* 0x0010000006049890 */ /* 0x001fc8000fffe1ff */
[----:B------:R-:W-:Y:S02]  /*4040*/  @!UP1 USHF.L.U32 UR5, UR4, 0xb, URZ ;  /* 0x0000000b04059899 */ /* 0x000fe400080006ff */
[----:B------:R-:W-:Y:S01]  /*4050*/  @!UP1 USHF.L.U32 UR4, UR4, 0x1, URZ ;  /* 0x0000000104049899 */ /* 0x000fe200080006ff */
[----:B------:R-:W-:Y:S02]  /*4060*/  ISETP.EQ.U32.AND P1, PT, RZ, UR13, P0 ;  /* 0x0000000dff007c0c */ /* 0x000fe40008722070 */
[----:B------:R-:W-:Y:S02]  /*4070*/  LEA R196, P3, R3, R181, 0x1 ;  /* 0x000000b503c47211 */ /* 0x000fe400078608ff */
[----:B------:R-:W-:Y:S02]  /*4080*/  LOP3.LUT R215, R138, 0x40, RZ, 0x3c, !PT ;  /* 0x000000408ad77812 */ /* 0x000fe400078e3cff */
[----:B------:R-:W-:Y:S02]  /*4090*/  LEA.HI.X.SX32 R199, R2, R29, 0x1, P2 ;  /* 0x0000001d02c77211 */ /* 0x000fe400010f0eff */
[----:B------:R-:W-:-:S02]  /*40a0*/  LOP3.LUT R212, R138, 0x50, RZ, 0x3c, !PT ;  /* 0x000000508ad47812 */ /* 0x000fc400078e3cff */
[----:B------:R-:W-:Y:S02]  /*40b0*/  LEA R2, R41, R0, 0x3 ;  /* 0x0000000029027211 */ /* 0x000fe400078e18ff */
[C---:B------:R-:W-:Y:S02]  /*40c0*/  LOP3.LUT R211, R138.reuse, 0x60, RZ, 0x3c, !PT ;  /* 0x000000608ad37812 */ /* 0x040fe400078e3cff */
[----:B------:R-:W-:Y:S01]  /*40d0*/  LOP3.LUT R210, R138, 0x70, RZ, 0x3c, !PT ;  /* 0x000000708ad27812 */ /* 0x000fe200078e3cff */
[----:B------:R-:W-:Y:S01]  /*40e0*/  VOTEU.ALL UP2, P6 ;  /* 0x0000000000ff7886 */ /* 0x000fe20003040000 */
[----:B------:R-:W-:Y:S02]  /*40f0*/  LEA.HI.X.SX32 R197, R3, R29, 0x1, P3 ;  /* 0x0000001d03c57211 */ /* 0x000fe400018f0eff */
[-C--:B------:R-:W-:Y:S02]  /*4100*/  LEA R178, P4, R8, R181.reuse, 0x1 ;  /* 0x000000b508b27211 */ /* 0x080fe400078808ff */
[----:B------:R-:W-:-:S02]  /*4110*/  LEA R190, P2, R7, R181, 0x1 ;  /* 0x000000b507be7211 */ /* 0x000fc400078408ff */
[----:B------:R-:W-:Y:S02]  /*4120*/  LEA R188, P3, R5, R181, 0x1 ;  /* 0x000000b505bc7211 */ /* 0x000fe400078608ff */
[----:B-1----:R-:W-:Y:S02]  /*4130*/  LEA R3, R43, R2, 0x3 ;  /* 0x000000022b037211 */ /* 0x002fe400078e18ff */
[-C--:B------:R-:W-:Y:S02]  /*4140*/  LEA.HI.X.SX32 R179, R8, R29.reuse, 0x1, P4 ;  /* 0x0000001d08b37211 */ /* 0x080fe400020f0eff */
[-C--:B------:R-:W-:Y:S02]  /*4150*/  LEA.HI.X.SX32 R191, R7, R29.reuse, 0x1, P2 ;  /* 0x0000001d07bf7211 */ /* 0x080fe400010f0eff */
[----:B------:R-:W-:Y:S01]  /*4160*/  LEA.HI.X.SX32 R189, R5, R29, 0x1, P3 ;  /* 0x0000001d05bd7211 */ /* 0x000fe200018f0eff */
[----:B------:R-:W-:Y:S01]  /*4170*/  UIADD3 UR7, UPT, UPT, UR22, 0x9000, URZ ;  /* 0x0000900016077890 */ /* 0x000fe2000fffe0ff */
[-C--:B------:R-:W-:Y:S01]  /*4180*/  LEA R184, P2, R0, R181.reuse, 0x1 ;  /* 0x000000b500b87211 */ /* 0x080fe200078408ff */
[----:B------:R-:W-:Y:S01]  /*4190*/  UIADD3 UR20, UPT, UPT, UR66, 0x80, URZ ;  /* 0x0000008042147890 */ /* 0x000fe2000fffe0ff */
[----:B------:R-:W-:-:S02]  /*41a0*/  LEA R182, P3, R2, R181, 0x1 ;  /* 0x000000b502b67211 */ /* 0x000fc400078608ff */
[C---:B------:R-:W-:Y:S02]  /*41b0*/  LEA R180, P4, R3.reuse, R181, 0x1 ;  /* 0x000000b503b47211 */ /* 0x040fe400078808ff */
[-C--:B------:R-:W-:Y:S02]  /*41c0*/  LEA.HI.X.SX32 R185, R0, R29.reuse, 0x1, P2 ;  /* 0x0000001d00b97211 */ /* 0x080fe400010f0eff */
[-C--:B------:R-:W-:Y:S02]  /*41d0*/  LEA.HI.X.SX32 R183, R2, R29.reuse, 0x1, P3 ;  /* 0x0000001d02b77211 */ /* 0x080fe400018f0eff */
[----:B------:R-:W-:Y:S02]  /*41e0*/  LEA.HI.X.SX32 R181, R3, R29, 0x1, P4 ;  /* 0x0000001d03b57211 */ /* 0x000fe400020f0eff */
        /* <DEDUP_REMOVED lines=14> */
[----:B------:R-:W-:Y:S01]  /*42d0*/  PRMT R222, RZ, 0x7610, R222 ;  /* 0x00007610ffde7816 */ /* 0x000fe200000000de */
[----:B--2---:R-:W-:Y:S04]  /*42e0*/  STS.U16 [R138+UR22+0x8000], R9 ;  /* 0x008000098a007988 */ /* 0x004fe80008000416 */
[----:B---3--:R-:W-:Y:S04]  /*42f0*/  STS.U16 [R138+UR22+0x8400], R19 ;  /* 0x008400138a007988 */ /* 0x008fe80008000416 */
        /* <DEDUP_REMOVED lines=14> */
[----:B------:R2:W-:Y:S06]  /*43e0*/  MEMBAR.ALL.CTA ;  /* 0x0000000000007992 */ /* 0x0005ec0000008000 */
[----:B--2---:R-:W-:Y:S04]  /*43f0*/  FENCE.VIEW.ASYNC.S ;  /* 0x00000000000073c6 */ /* 0x004fe80000000000 */
[----:B------:R-:W2:Y:S02]  /*4400*/  FENCE.VIEW.ASYNC.S ;  /* 0x00000000000073c6 */ /* 0x000ea40000000000 */
[----:B--2---:R1:W2:Y:S01]  /*4410*/  @!UP2 SYNCS.EXCH.64 URZ, [UR22+0x9000], UR4 ;  /* 0x0090000416ffa5b2 */ /* 0x0042a20008000100 */
[----:B0-----:R-:W-:Y:S01]  /*4420*/  PRMT R20, RZ, 0x7610, R20 ;  /* 0x00007610ff147816 */ /* 0x001fe20000000014 */
[----:B--2---:R-:W-:Y:S06]  /*4430*/  BAR.SYNC.DEFER_BLOCKING 0x0 ;  /* 0x0000000000007b1d */ /* 0x004fec0000010000 */
[----:B-1----:R-:W-:Y:S05]  /*4440*/  @!P1 BRA `(.L_x_6) ;  /* 0x0000000000dc9947 */ /* 0x002fea0003800000 */
[----:B------:R-:W-:Y:S02]  /*4450*/  USHF.R.U32.HI UR9, URZ, 0x4, UR22 ;  /* 0x00000004ff097899 */ /* 0x000fe40008011616 */
[----:B------:R-:W-:Y:S02]  /*4460*/  UIADD3 UR5, UPT, UPT, UR22, 0x8000, URZ ;  /* 0x0000800016057890 */ /* 0x000fe4000fffe0ff */
[----:B------:R-:W-:Y:S02]  /*4470*/  USGXT.U32 UR9, UR9, 0xe ;  /* 0x0000000e0909789a */ /* 0x000fe40008000000 */
[----:B------:R-:W-:Y:S02]  /*4480*/  USHF.R.U32.HI UR5, URZ, 0x4, UR5 ;  /* 0x00000004ff057899 */ /* 0x000fe40008011605 */
[----:B------:R-:W-:Y:S02]  /*4490*/  UIADD3 UR26, UP2, UPT, UR9, 0x4000080, URZ ;  /* 0x04000080091a7890 */ /* 0x000fe4000ff5e0ff */
[----:B------:R-:W-:Y:S01]  /*44a0*/  USGXT.U32 UR8, UR5, 0xe ;  /* 0x0000000e0508789a */ /* 0x000fe20008000000 */
[----:B------:R-:W-:Y:S01]  /*44b0*/  UMOV UR4, URZ ;  /* 0x000000ff00047c82 */ /* 0x000fe20008000000 */
[----:B------:R-:W-:Y:S01]  /*44c0*/  UMOV UR6, URZ ;  /* 0x000000ff00067c82 */ /* 0x000fe20008000000 */
[----:B------:R-:W-:-:S02]  /*44d0*/  UIADD3.X UR27, UPT, UPT, UR4, 0x40004040, URZ, UP2, !UPT ;  /* 0x40004040041b7890 */ /* 0x000fc400097fe4ff */
[----:B------:R-:W-:Y:S01]  /*44e0*/  UIADD3 UR62, UP2, UPT, UR8, 0x2, URZ ;  /* 0x00000002083e7890 */ /* 0x000fe2000ff5e0ff */
[----:B------:R-:W-:Y:S01]  /*44f0*/  UMOV UR4, UR7 ;  /* 0x0000000700047c82 */ /* 0x000fe20008000000 */
[----:B------:R-:W-:Y:S02]  /*4500*/  UMOV UR5, URZ ;  /* 0x000000ff00057c82 */ /* 0x000fe40008000000 */
[----:B------:R-:W-:Y:S01]  /*4510*/  UIADD3.X UR63, UPT, UPT, UR6, 0x40004040, URZ, UP2, !UPT ;  /* 0x40004040063f7890 */ /* 0x000fe200097fe4ff */
[----:B------:R-:W-:Y:S01]  /*4520*/  UMOV UR12, UR4 ;  /* 0x00000004000c7c82 */ /* 0x000fe20008000000 */
[----:B------:R-:W-:Y:S02]  /*4530*/  ULOP3.LUT UR4, UR9, 0x4000000, URZ, 0xfc, !UPT ;  /* 0x0400000009047892 */ /* 0x000fe4000f8efcff */
[----:B------:R-:W-:Y:S02]  /*4540*/  UIADD3.64 UR38, UPT, UPT, UR26, 0x80, URZ ;  /* 0x000000801a267897 */ /* 0x000fe4000fffe0ff */
[----:B------:R-:W-:-:S02]  /*4550*/  UIADD3.64 UR40, UPT, UPT, UR62, 0x2, URZ ;  /* 0x000000023e287897 */ /* 0x000fc4000fffe0ff */
[----:B------:R-:W-:Y:S02]  /*4560*/  UIADD3.64 UR42, UPT, UPT, UR26, 0x100, URZ ;  /* 0x000001001a2a7897 */ /* 0x000fe4000fffe0ff */
[----:B------:R-:W-:Y:S02]  /*4570*/  UIADD3.64 UR44, UPT, UPT, UR62, 0x4, URZ ;  /* 0x000000043e2c7897 */ /* 0x000fe4000fffe0ff */
[----:B------:R-:W-:Y:S02]  /*4580*/  UIADD3.64 UR46, UPT, UPT, UR26, 0x180, URZ ;  /* 0x000001801a2e7897 */ /* 0x000fe4000fffe0ff */
[----:B------:R-:W-:Y:S02]  /*4590*/  UIADD3.64 UR48, UPT, UPT, UR62, 0x7e, URZ ;  /* 0x0000007e3e307897 */ /* 0x000fe4000fffe0ff */
[----:B------:R-:W-:Y:S02]  /*45a0*/  UIADD3.64 UR50, UPT, UPT, UR26, 0x200, URZ ;  /* 0x000002001a327897 */ /* 0x000fe4000fffe0ff */
[----:B------:R-:W-:-:S02]  /*45b0*/  UIADD3.64 UR52, UPT, UPT, UR62, 0x80, URZ ;  /* 0x000000803e347897 */ /* 0x000fc4000fffe0ff */
[----:B------:R-:W-:Y:S02]  /*45c0*/  UIADD3.64 UR54, UPT, UPT, UR26, 0x280, URZ ;  /* 0x000002801a367897 */ /* 0x000fe4000fffe0ff */
[----:B------:R-:W-:Y:S01]  /*45d0*/  UIADD3.64 UR56, UPT, UPT, UR62, 0x82, URZ ;  /* 0x000000823e387897 */ /* 0x000fe2000fffe0ff */
[----:B------:R-:W-:Y:S01]  /*45e0*/  UMOV UR10, 0x0 ;  /* 0x00000000000a7882 */ /* 0x000fe20000000000 */
[----:B------:R-:W-:Y:S01]  /*45f0*/  UMOV UR11, 0x8048490 ;  /* 0x08048490000b7882 */ /* 0x000fe20000000000 */
[----:B------:R-:W-:Y:S01]  /*4600*/  UIADD3.64 UR58, UPT, UPT, UR26, 0x300, URZ ;  /* 0x000003001a3a7897 */ /* 0x000fe2000fffe0ff */
[----:B------:R-:W-:Y:S01]  /*4610*/  UMOV UR5, 0x40004040 ;  /* 0x4000404000057882 */ /* 0x000fe20000000000 */
[----:B------:R-:W-:Y:S01]  /*4620*/  UIADD3.64 UR60, UPT, UPT, UR62, 0x84, URZ ;  /* 0x000000843e3c7897 */ /* 0x000fe2000fffe0ff */
[----:B------:R-:W-:Y:S01]  /*4630*/  UMOV UR9, 0x40004040 ;  /* 0x4000404000097882 */ /* 0x000fe20000000000 */
[----:B------:R-:W-:Y:S01]  /*4640*/  UMOV UR14, 0x0 ;  /* 0x00000000000e7882 */ /* 0x000fe20000000000 */
[----:B------:R-:W-:Y:S01]  /*4650*/  UMOV UR15, 0x8048490 ;  /* 0x08048490000f7882 */ /* 0x000fe20000000000 */
[----:B------:R-:W-:Y:S01]  /*4660*/  UMOV UR18, 0x0 ;  /* 0x0000000000127882 */ /* 0x000fe20000000000 */
[----:B------:R-:W-:Y:S01]  /*4670*/  UMOV UR19, 0x8048490 ;  /* 0x0804849000137882 */ /* 0x000fe20000000000 */
[----:B------:R0:W-:Y:S01]  /*4680*/  UTCHMMA gdesc[UR4], gdesc[UR8], tmem[UR20], tmem[UR10], idesc[UR11], !UPT ;  /* 0x00ff0a08040075ea */ /* 0x0001e2000f800014 */
[----:B------:R-:W-:Y:S01]  /*4690*/  UMOV UR16, 0x0 ;  /* 0x0000000000107882 */ /* 0x000fe20000000000 */
[----:B------:R-:W-:Y:S01]  /*46a0*/  UMOV UR17, 0x8048490 ;  /* 0x0804849000117882 */ /* 0x000fe20000000000 */
[----:B------:R0:W-:Y:S01]  /*46b0*/  UTCHMMA gdesc[UR26], gdesc[UR62], tmem[UR20], tmem[UR14], idesc[UR15], UPT ;  /* 0x00ff0e3e1a0075ea */ /* 0x0001e2000b800014 */
        /* <DEDUP_REMOVED lines=12> */
[----:B------:R0:W-:Y:S01]  /*4780*/  UTCHMMA gdesc[UR54], gdesc[UR56], tmem[UR20], tmem[UR36], idesc[UR37], UPT ;  /* 0x00ff2438360075ea */ /* 0x0001e2000b800014 */
[----:B------:R0:W-:Y:S01]  /*4790*/  UTCHMMA gdesc[UR58], gdesc[UR60], tmem[UR20], tmem[UR34], idesc[UR35], UPT ;  /* 0x00ff223c3a0075ea */ /* 0x0001e2000b800014 */
[----:B------:R0:W-:Y:S01]  /*47a0*/  UTCBAR [UR12], URZ ;  /* 0x000000ff0c0073e9 */ /* 0x0001e200080000ff */
[----:B------:R-:W-:Y:S01]  /*47b0*/  NOP ;  /* 0x0000000000007918 */ /* 0x000fe20000000000 */
.L_x_6:
[----:B------:R-:W-:Y:S05]  /*47c0*/  @!P0 BRA `(.L_x_7) ;  /* 0x0000000000088947 */ /* 0x000fea0003800000 */
[----:B------:R-:W1:Y:S02]  /*47d0*/  SYNCS.PHASECHK.TRANS64.TRYWAIT P2, [UR22+0x9000], RZ ;  /* 0x009000ffff0075a7 */ /* 0x000e640008041116 */
[----:B-1----:R-:W-:Y:S05]  /*47e0*/  @!P2 BRA `(.L_x_8) ;  /* 0x0000008000d4a947 */ /* 0x002fea0003800000 */
.L_x_7:
[----:B------:R-:W-:Y:S06]  /*47f0*/  BAR.SYNC.DEFER_BLOCKING 0x0 ;  /* 0x0000000000007b1d */ /* 0x000fec0000010000 */
[----:B0-----:R-:W0:Y:S01]  /*4800*/  LDCU UR4, c[0x0][0x3a8] ;  /* 0x00007500ff0477ac */ /* 0x001e220008000800 */
[----:B------:R-:W0:Y:S01]  /*4810*/  LDTM.x16 R4, tmem[UR21+0x80] ;  /* 0x00008015000479ee */ /* 0x000e220008240000 */
[----:B------:R-:W1:Y:S01]  /*4820*/  @!P6 SYNCS.CCTL.IV [UR22+0x9000] ;  /* 0x00900000ff00e9b1 */ /* 0x000e620008000016 */
[----:B------:R-:W-:Y:S01]  /*4830*/  NOP ;  /* 0x0000000000007918 */ /* 0x000fe20000000000 */
[----:B------:R2:W5:Y:S04]  /*4840*/  @P0 LDG.E.U16 R22, desc[UR28][R208.64] ;  /* 0x0000001cd0160981 */ /* 0x000568000c1e1500 */
        /* <DEDUP_REMOVED lines=14> */
[----:B------:R2:W5:Y:S01]  /*4930*/  @P0 LDG.E.U16 R222, desc[UR28][R178.64] ;  /* 0x0000001cb2de0981 */ /* 0x000562000c1e1500 */
[----:B0-----:R-:W-:Y:S01]  /*4940*/  FMUL R4, R4, UR4 ;  /* 0x0000000404047c20 */ /* 0x001fe20008400000 */
[----:B------:R-:W-:Y:S01]  /*4950*/  FMUL R5, R5, UR4 ;  /* 0x0000000405057c20 */ /* 0x000fe20008400000 */
[----:B------:R-:W-:Y:S01]  /*4960*/  FMUL R6, R6, UR4 ;  /* 0x0000000406067c20 */ /* 0x000fe20008400000 */
[----:B------:R-:W0:Y:S01]  /*4970*/  S2R R141, SR_CTAID.X ;  /* 0x00000000008d7919 */ /* 0x000e220000002500 */
[C---:B------:R-:W-:Y:S01]  /*4980*/  ISETP.GT.AND P5, PT, R134.reuse, RZ, PT ;  /* 0x000000ff8600720c */ /* 0x040fe20003fa4270 */
[----:B------:R-:W-:Y:S01]  /*4990*/  FMUL R7, R7, UR4 ;  /* 0x0000000407077c20 */ /* 0x000fe20008400000 */
[----:B------:R-:W-:Y:S01]  /*49a0*/  ISETP.GT.AND P2, PT, R134, 0x1, PT ;  /* 0x000000018600780c */ /* 0x000fe20003f44270 */
[----:B------:R-:W-:Y:S01]  /*49b0*/  FMUL R8, R8, UR4 ;  /* 0x0000000408087c20 */ /* 0x000fe20008400000 */
[----:B------:R-:W-:Y:S01]  /*49c0*/  ISETP.GT.AND P3, PT, R134, 0x2, PT ;  /* 0x000000028600780c */ /* 0x000fe20003f64270 */
[----:B------:R-:W-:Y:S01]  /*49d0*/  FMUL R9, R9, UR4 ;  /* 0x0000000409097c20 */ /* 0x000fe20008400000 */
[----:B------:R-:W-:Y:S01]  /*49e0*/  FSEL R5, R5, -INF , P5 ;  /* 0xff80000005057808 */ /* 0x000fe20002800000 */
[----:B------:R-:W-:Y:S01]  /*49f0*/  FMUL R10, R10, UR4 ;  /* 0x000000040a0a7c20 */ /* 0x000fe20008400000 */
[----:B------:R-:W-:Y:S01]  /*4a00*/  FSEL R6, R6, -INF , P2 ;  /* 0xff80000006067808 */ /* 0x000fe20001000000 */
[----:B------:R-:W-:Y:S01]  /*4a10*/  FMUL R11, R11, UR4 ;  /* 0x000000040b0b7c20 */ /* 0x000fe20008400000 */
[----:B------:R-:W-:Y:S01]  /*4a20*/  ISETP.GT.AND P5, PT, R134, 0x4, PT ;  /* 0x000000048600780c */ /* 0x000fe20003fa4270 */
[----:B------:R-:W-:Y:S01]  /*4a30*/  FMUL R12, R12, UR4 ;  /* 0x000000040c0c7c20 */ /* 0x000fe20008400000 */
[----:B------:R-:W-:Y:S01]  /*4a40*/  ISETP.GT.AND P2, PT, R134, 0x5, PT ;  /* 0x000000058600780c */ /* 0x000fe20003f44270 */
[----:B------:R-:W-:Y:S01]  /*4a50*/  FMUL R13, R13, UR4 ;  /* 0x000000040d0d7c20 */ /* 0x000fe20008400000 */
[----:B------:R-:W-:Y:S01]  /*4a60*/  FSEL R7, R7, -INF , P3 ;  /* 0xff80000007077808 */ /* 0x000fe20001800000 */
        /* <DEDUP_REMOVED lines=11> */
[----:B------:R-:W-:-:S02]  /*4b20*/  FSEL R11, R11, -INF , P3 ;  /* 0xff8000000b0b7808 */ /* 0x000fc40001800000 */
[----:B------:R-:W-:Y:S02]  /*4b30*/  ISETP.GT.AND P3, PT, R134, 0xa, PT ;  /* 0x0000000a8600780c */ /* 0x000fe40003f64270 */
[----:B------:R-:W-:Y:S02]  /*4b40*/  FSEL R13, R13, -INF , P5 ;  /* 0xff8000000d0d7808 */ /* 0x000fe40002800000 */
[----:B0-----:R-:W-:Y:S02]  /*4b50*/  SHF.L.U32 R141, R141, 0x7, RZ ;  /* 0x000000078d8d7819 */ /* 0x001fe400000006ff */
[----:B------:R-:W-:Y:S02]  /*4b60*/  FSEL R14, R14, -INF , P2 ;  /* 0xff8000000e0e7808 */ /* 0x000fe40001000000 */
[----:B------:R-:W-:Y:S02]  /*4b70*/  ISETP.GT.AND P4, PT, R141, -0x1, PT ;  /* 0xffffffff8d00780c */ /* 0x000fe40003f84270 */
[----:B------:R-:W-:-:S02]  /*4b80*/  ISETP.GT.AND P5, PT, R134, 0xc, PT ;  /* 0x0000000c8600780c */ /* 0x000fc40003fa4270 */
[----:B------:R-:W-:Y:S02]  /*4b90*/  FSEL R3, R4, -INF , P4 ;  /* 0xff80000004037808 */ /* 0x000fe40002000000 */
[----:B------:R-:W-:Y:S02]  /*4ba0*/  ISETP.GT.AND P4, PT, R134, 0x3, PT ;  /* 0x000000038600780c */ /* 0x000fe40003f84270 */
[----:B------:R-:W-:Y:S02]  /*4bb0*/  FMNMX3 R0, R3, R5, R6, !PT ;  /* 0x0000000503007276 */ /* 0x000fe40007800006 */
[----:B------:R-:W-:Y:S02]  /*4bc0*/  FSEL R8, R8, -INF , P4 ;  /* 0xff80000008087808 */ /* 0x000fe40002000000 */
[----:B------:R-:W-:Y:S02]  /*4bd0*/  ISETP.GT.AND P4, PT, R134, 0x7, PT ;  /* 0x000000078600780c */ /* 0x000fe40003f84270 */
[----:B------:R-:W-:-:S02]  /*4be0*/  FMNMX3 R0, R0, R7, R8, !PT ;  /* 0x0000000700007276 */ /* 0x000fc40007800008 */
[----:B------:R-:W-:Y:S02]  /*4bf0*/  FSEL R12, R12, -INF , P4 ;  /* 0xff8000000c0c7808 */ /* 0x000fe40002000000 */
[----:B------:R-:W-:Y:S02]  /*4c00*/  FMNMX3 R0, R0, R9, R10, !PT ;  /* 0x0000000900007276 */ /* 0x000fe4000780000a */
[----:B------:R-:W-:Y:S02]  /*4c10*/  ISETP.GT.AND P4, PT, R134, 0xb, PT ;  /* 0x0000000b8600780c */ /* 0x000fe40003f84270 */
[----:B------:R-:W-:Y:S02]  /*4c20*/  FMNMX3 R0, R0, R11, R12, !PT ;  /* 0x0000000b00007276 */ /* 0x000fe4000780000c */
[----:B------:R-:W-:Y:S02]  /*4c30*/  ISETP.GT.AND P2, PT, R134, 0xd, PT ;  /* 0x0000000d8600780c */ /* 0x000fe40003f44270 */
[----:B------:R-:W-:-:S02]  /*4c40*/  FSEL R15, R15, -INF , P3 ;  /* 0xff8000000f0f7808 */ /* 0x000fc40001800000 */
[----:B------:R-:W-:Y:S02]  /*4c50*/  FSEL R16, R16, -INF , P4 ;  /* 0xff80000010107808 */ /* 0x000fe40002000000 */
[----:B------:R-:W-:Y:S02]  /*4c60*/  FMNMX3 R0, R0, R13, R14, !PT ;  /* 0x0000000d00007276 */ /* 0x000fe4000780000e */
[----:B------:R-:W-:Y:S02]  /*4c70*/  ISETP.GT.AND P3, PT, R134, 0xe, PT ;  /* 0x0000000e8600780c */ /* 0x000fe40003f64270 */
[----:B------:R-:W-:Y:S02]  /*4c80*/  FSEL R17, R17, -INF , P5 ;  /* 0xff80000011117808 */ /* 0x000fe40002800000 */
[----:B------:R-:W-:Y:S02]  /*4c90*/  FSEL R18, R18, -INF , P2 ;  /* 0xff80000012127808 */ /* 0x000fe40001000000 */
[----:B------:R-:W-:-:S02]  /*4ca0*/  FMNMX3 R0, R0, R15, R16, !PT ;  /* 0x0000000f00007276 */ /* 0x000fc40007800010 */
[----:B------:R-:W-:Y:S02]  /*4cb0*/  FSEL R19, R19, -INF , P3 ;  /* 0xff80000013137808 */ /* 0x000fe40001800000 */
[----:B------:R-:W-:Y:S02]  /*4cc0*/  FMNMX3 R0, R0, R17, R18, !PT ;  /* 0x0000001100007276 */ /* 0x000fe40007800012 */
[----:B------:R-:W-:Y:S02]  /*4cd0*/  ISETP.NE.U32.AND P2, PT, R30, RZ, PT ;  /* 0x000000ff1e00720c */ /* 0x000fe40003f45070 */
[----:B------:R-:W-:-:S05]  /*4ce0*/  FMNMX3 R2, R0, -INF , R19, !PT ;  /* 0xff80000000027876 */ /* 0x000fca0007800013 */
[--C-:B------:R-:W-:Y:S01]  /*4cf0*/  FADD R5, R5, -R2.reuse ;  /* 0x8000000205057221 */ /* 0x100fe20000000000 */
[--C-:B------:R-:W-:Y:S01]  /*4d00*/  FADD R3, R3, -R2.reuse ;  /* 0x8000000203037221 */ /* 0x100fe20000000000 */
[--C-:B------:R-:W-:Y:S01]  /*4d10*/  FADD R6, R6, -R2.reuse ;  /* 0x8000000206067221 */ /* 0x100fe20000000000 */
[--C-:B------:R-:W-:Y:S01]  /*4d20*/  FADD R7, R7, -R2.reuse ;  /* 0x8000000207077221 */ /* 0x100fe20000000000 */
[----:B------:R-:W-:Y:S01]  /*4d30*/  FMUL R5, R5, 1.4426950216293334961 ;  /* 0x3fb8aa3b05057820 */ /* 0x000fe20000400000 */
[----:B------:R-:W-:Y:S01]  /*4d40*/  FMUL R3, R3, 1.4426950216293334961 ;  /* 0x3fb8aa3b03037820 */ /* 0x000fe20000400000 */
[----:B------:R-:W-:Y:S01]  /*4d50*/  FMUL R6, R6, 1.4426950216293334961 ;  /* 0x3fb8aa3b06067820 */ /* 0x000fe20000400000 */
[----:B------:R-:W-:Y:S01]  /*4d60*/  FMUL R7, R7, 1.4426950216293334961 ;  /* 0x3fb8aa3b07077820 */ /* 0x000fe20000400000 */
[--C-:B------:R-:W-:Y:S01]  /*4d70*/  FADD R8, R8, -R2.reuse ;  /* 0x8000000208087221 */ /* 0x100fe20000000000 */
[----:B------:R-:W-:Y:S01]  /*4d80*/  MUFU.EX2 R4, R3 ;  /* 0x0000000300047308 */ /* 0x000fe20000000800 */
[--C-:B------:R-:W-:Y:S01]  /*4d90*/  FADD R9, R9, -R2.reuse ;  /* 0x8000000209097221 */ /* 0x100fe20000000000 */
[--C-:B------:R-:W-:Y:S01]  /*4da0*/  FADD R10, R10, -R2.reuse ;  /* 0x800000020a0a7221 */ /* 0x100fe20000000000 */
[----:B------:R-:W-:Y:S01]  /*4db0*/  FMUL R8, R8, 1.4426950216293334961 ;  /* 0x3fb8aa3b08087820 */ /* 0x000fe20000400000 */
[--C-:B------:R-:W-:Y:S01]  /*4dc0*/  FADD R11, R11, -R2.reuse ;  /* 0x800000020b0b7221 */ /* 0x100fe20000000000 */
[----:B------:R-:W-:Y:S01]  /*4dd0*/  FMUL R9, R9, 1.4426950216293334961 ;  /* 0x3fb8aa3b09097820 */ /* 0x000fe20000400000 */
[----:B------:R-:W-:Y:S01]  /*4de0*/  FMUL R10, R10, 1.4426950216293334961 ;  /* 0x3fb8aa3b0a0a7820 */ /* 0x000fe20000400000 */
[--C-:B------:R-:W-:Y:S01]  /*4df0*/  FADD R12, R12, -R2.reuse ;  /* 0x800000020c0c7221 */ /* 0x100fe20000000000 */
[----:B------:R-:W0:Y:S01]  /*4e00*/  MUFU.EX2 R5, R5 ;  /* 0x0000000500057308 */ /* 0x000e220000000800 */
[----:B------:R-:W-:Y:S01]  /*4e10*/  FMUL R11, R11, 1.4426950216293334961 ;  /* 0x3fb8aa3b0b0b7820 */ /* 0x000fe20000400000 */
[--C-:B------:R-:W-:Y:S01]  /*4e20*/  FADD R13, R13, -R2.reuse ;  /* 0x800000020d0d7221 */ /* 0x100fe20000000000 */
[----:B------:R-:W-:Y:S01]  /*4e30*/  FMUL R12, R12, 1.4426950216293334961 ;  /* 0x3fb8aa3b0c0c7820 */ /* 0x000fe20000400000 */
[--C-:B------:R-:W-:Y:S01]  /*4e40*/  FADD R14, R14, -R2.reuse ;  /* 0x800000020e0e7221 */ /* 0x100fe20000000000 */
[--C-:B------:R-:W-:Y:S01]  /*4e50*/  FADD R15, R15, -R2.reuse ;  /* 0x800000020f0f7221 */ /* 0x100fe20000000000 */
[----:B------:R-:W-:Y:S01]  /*4e60*/  FMUL R13, R13, 1.4426950216293334961 ;  /* 0x3fb8aa3b0d0d7820 */ /* 0x000fe20000400000 */
[--C-:B------:R-:W-:Y:S01]  /*4e70*/  FADD R19, R19, -R2.reuse ;  /* 0x8000000213137221 */ /* 0x100fe20000000000 */
[----:B------:R-:W3:Y:S01]  /*4e80*/  MUFU.EX2 R6, R6 ;  /* 0x0000000600067308 */ /* 0x000ee20000000800 */
[--C-:B------:R-:W-:Y:S01]  /*4e90*/  FADD R16, R16, -R2.reuse ;  /* 0x8000000210107221 */ /* 0x100fe20000000000 */
[--C-:B------:R-:W-:Y:S01]  /*4ea0*/  FADD R17, R17, -R2.reuse ;  /* 0x8000000211117221 */ /* 0x100fe20000000000 */
[----:B------:R-:W-:Y:S01]  /*4eb0*/  FADD R18, R18, -R2 ;  /* 0x8000000212127221 */ /* 0x000fe20000000000 */
[----:B------:R-:W-:Y:S01]  /*4ec0*/  FMUL R14, R14, 1.4426950216293334961 ;  /* 0x3fb8aa3b0e0e7820 */ /* 0x000fe20000400000 */
[----:B------:R-:W-:Y:S01]  /*4ed0*/  FMUL R15, R15, 1.4426950216293334961 ;  /* 0x3fb8aa3b0f0f7820 */ /* 0x000fe20000400000 */
[----:B------:R-:W-:Y:S01]  /*4ee0*/  FMUL R16, R16, 1.4426950216293334961 ;  /* 0x3fb8aa3b10107820 */ /* 0x000fe20000400000 */
[----:B------:R-:W-:Y:S01]  /*4ef0*/  FMUL R17, R17, 1.4426950216293334961 ;  /* 0x3fb8aa3b11117820 */ /* 0x000fe20000400000 */
[----:B------:R-:W4:Y:S01]  /*4f00*/  MUFU.EX2 R7, R7 ;  /* 0x0000000700077308 */ /* 0x000f220000000800 */
[----:B0-----:R-:W-:Y:S01]  /*4f10*/  FADD R3, R4, R5 ;  /* 0x0000000504037221 */ /* 0x001fe20000000000 */
[----:B------:R-:W-:Y:S01]  /*4f20*/  FMUL R18, R18, 1.4426950216293334961 ;  /* 0x3fb8aa3b12127820 */ /* 0x000fe20000400000 */
[----:B------:R-:W-:-:S05]  /*4f30*/  F2FP.BF16.F32.PACK_AB R4, R5, R4 ;  /* 0x000000040504723e */ /* 0x000fca00000010ff */
[----:B------:R-:W0:Y:S01]  /*4f40*/  MUFU.EX2 R8, R8 ;  /* 0x0000000800087308 */ /* 0x000e220000000800 */
[----:B---3--:R-:W-:-:S07]  /*4f50*/  FADD R0, R6, R3 ;  /* 0x0000000306007221 */ /* 0x008fce0000000000 */
[----:B------:R-:W3:Y:S01]  /*4f60*/  MUFU.EX2 R9, R9 ;  /* 0x0000000900097308 */ /* 0x000ee20000000800 */
[C---:B----4-:R-:W-:Y:S01]  /*4f70*/  FADD R3, R7.reuse, R0 ;  /* 0x0000000007037221 */ /* 0x050fe20000000000 */
[----:B------:R-:W-:-:S06]  /*4f80*/  F2FP.BF16.F32.PACK_AB R5, R7, R6 ;  /* 0x000000060705723e */ /* 0x000fcc00000010ff */
[----:B------:R-:W4:Y:S01]  /*4f90*/  MUFU.EX2 R10, R10 ;  /* 0x0000000a000a7308 */ /* 0x000f220000000800 */
[----:B0-----:R-:W-:Y:S01]  /*4fa0*/  FADD R0, R8, R3 ;  /* 0x0000000308007221 */ /* 0x001fe20000000000 */
[----:B------:R-:W-:-:S06]  /*4fb0*/  FMUL R3, R19, 1.4426950216293334961 ;  /* 0x3fb8aa3b13037820 */ /* 0x000fcc0000400000 */
[----:B------:R-:W0:Y:S01]  /*4fc0*/  MUFU.EX2 R11, R11 ;  /* 0x0000000b000b7308 */ /* 0x000e220000000800 */
[C---:B---3--:R-:W-:Y:S01]  /*4fd0*/  FADD R21, R9.reuse, R0 ;  /* 0x0000000009157221 */ /* 0x048fe20000000000 */
[----:B------:R-:W-:-:S06]  /*4fe0*/  F2FP.BF16.F32.PACK_AB R6, R9, R8 ;  /* 0x000000080906723e */ /* 0x000fcc00000010ff */
[----:B------:R-:W-:Y:S01]  /*4ff0*/  MUFU.EX2 R12, R12 ;  /* 0x0000000c000c7308 */ /* 0x000fe20000000800 */
[----:B----4-:R-:W-:-:S07]  /*5000*/  FADD R0, R10, R21 ;  /* 0x000000150a007221 */ /* 0x010fce0000000000 */
[----:B------:R-:W3:Y:S01]  /*5010*/  MUFU.EX2 R13, R13 ;  /* 0x0000000d000d7308 */ /* 0x000ee20000000800 */
[----:B0-----:R-:W-:-:S07]  /*5020*/  F2FP.BF16.F32.PACK_AB R7, R11, R10 ;  /* 0x0000000a0b07723e */ /* 0x001fce00000010ff */
[----:B------:R-:W-:Y:S08]  /*5030*/  MUFU.EX2 R14, R14 ;  /* 0x0000000e000e7308 */ /* 0x000ff00000000800 */
[----:B------:R-:W0:Y:S01]  /*5040*/  MUFU.EX2 R15, R15 ;  /* 0x0000000f000f7308 */ /* 0x000e220000000800 */
[----:B---3--:R-:W-:-:S07]  /*5050*/  F2FP.BF16.F32.PACK_AB R8, R13, R12 ;  /* 0x0000000c0d08723e */ /* 0x008fce00000010ff */
[----:B------:R3:W-:Y:S08]  /*5060*/  MUFU.EX2 R140, R16 ;  /* 0x00000010008c7308 */ /* 0x0007f00000000800 */
[----:B------:R4:W1:Y:S01]  /*5070*/  MUFU.EX2 R135, R17 ;  /* 0x0000001100877308 */ /* 0x0008620000000800 */
[----:B---3--:R-:W-:Y:S02]  /*5080*/  SEL R16, RZ, 0x90, !P2 ;  /* 0x00000090ff107807 */ /* 0x008fe40005000000 */
[----:B0-----:R-:W-:-:S02]  /*5090*/  F2FP.BF16.F32.PACK_AB R9, R15, R14 ;  /* 0x0000000e0f09723e */ /* 0x001fc400000010ff */
[----:B------:R-:W-:-:S03]  /*50a0*/  LOP3.LUT R133, R16, R133, RZ, 0x3c, !PT ;  /* 0x0000008510857212 */ /* 0x000fc600078e3cff */
[----:B------:R-:W-:Y:S01]  /*50b0*/  MUFU.EX2 R132, R18 ;  /* 0x0000001200847308 */ /* 0x000fe20000000800 */
[----:B----4-:R-:W-:-:S04]  /*50c0*/  FADD R17, R11, R0 ;  /* 0x000000000b117221 */ /* 0x010fc80000000000 */
[----:B------:R-:W-:-:S03]  /*50d0*/  FADD R0, R12, R17 ;  /* 0x000000110c007221 */ /* 0x000fc60000000000 */
[----:B------:R-:W0:Y:S01]  /*50e0*/  MUFU.EX2 R3, R3 ;  /* 0x0000000300037308 */ /* 0x000e220000000800 */
[----:B------:R-:W-:Y:S01]  /*50f0*/  FADD R17, R13, R0 ;  /* 0x000000000d117221 */ /* 0x000fe20000000000 */
[----:B-1----:R-:W-:-:S03]  /*5100*/  F2FP.BF16.F32.PACK_AB R10, R135, R140 ;  /* 0x0000008c870a723e */ /* 0x002fc600000010ff */
[----:B------:R-:W-:Y:S01]  /*5110*/  FADD R0, R14, R17 ;  /* 0x000000110e007221 */ /* 0x000fe20000000000 */
[----:B0-----:R-:W-:Y:S01]  /*5120*/  F2FP.BF16.F32.PACK_AB R11, R3, R132 ;  /* 0x00000084030b723e */ /* 0x001fe200000010ff */
[----:B--2---:R-:W-:Y:S06]  /*5130*/  @!P0 BRA `(.L_x_9) ;  /* 0x0000000000048947 */ /* 0x004fec0003800000 */
[----:B------:R0:W-:Y:S02]  /*5140*/  STTM.x8 tmem[UR21+0x90], R4 ;  /* 0x00009004000079ed */ /* 0x0001e400081c0015 */
.L_x_9:
[----:B-----5:R-:W-:Y:S01]  /*5150*/  STS.U16 [R133+UR22+0x8000], R22 ;  /* 0x0080001685007988 */ /* 0x020fe20008000416 */
[----:B------:R-:W-:Y:S01]  /*5160*/  FADD R139, R15, R0 ;  /* 0x000000000f8b7221 */ /* 0x000fe20000000000 */
[----:B------:R-:W-:Y:S02]  /*5170*/  FADD R0, -R2, -INF ;  /* 0xff80000002007421 */ /* 0x000fe40000000100 */
[----:B------:R-:W-:Y:S01]  /*5180*/  STS.U16 [R133+UR22+0x8100], R24 ;  /* 0x0081001885007988 */ /* 0x000fe20008000416 */
[----:B------:R-:W-:Y:S01]  /*5190*/  FADD R139, R140, R139 ;  /* 0x0000008b8c8b7221 */ /* 0x000fe20000000000 */
[----:B------:R-:W-:Y:S02]  /*51a0*/  FMUL R0, R0, 1.4426950216293334961 ;  /* 0x3fb8aa3b00007820 */ /* 0x000fe40000400000 */
[----:B------:R-:W-:Y:S04]  /*51b0*/  STS.U16 [R133+UR22+0x8200], R26 ;  /* 0x0082001a85007988 */ /* 0x000fe80008000416 */
[----:B------:R-:W-:Y:S01]  /*51c0*/  STS.U16 [R133+UR22+0x8300], R28 ;  /* 0x0083001c85007988 */ /* 0x000fe20008000416 */
[----:B------:R-:W1:Y:S03]  /*51d0*/  MUFU.EX2 R0, R0 ;  /* 0x0000000000007308 */ /* 0x000e660000000800 */
[----:B------:R-:W-:Y:S04]  /*51e0*/  STS.U16 [R133+UR22+0x8400], R32 ;  /* 0x0084002085007988 */ /* 0x000fe80008000416 */
[----:B------:R-:W-:Y:S04]  /*51f0*/  STS.U16 [R133+UR22+0x8500], R34 ;  /* 0x0085002285007988 */ /* 0x000fe80008000416 */
[----:B------:R-:W-:Y:S04]  /*5200*/  STS.U16 [R133+UR22+0x8600], R36 ;  /* 0x0086002485007988 */ /* 0x000fe80008000416 */
[----:B------:R-:W-:Y:S04]  /*5210*/  STS.U16 [R133+UR22+0x8700], R38 ;  /* 0x0087002685007988 */ /* 0x000fe80008000416 */
[----:B------:R-:W-:Y:S04]  /*5220*/  STS.U16 [R133+UR22+0x8800], R20 ;  /* 0x0088001485007988 */ /* 0x000fe80008000416 */
[----:B------:R2:W-:Y:S04]  /*5230*/  STS.U16 [R133+UR22+0x8900], R40 ;  /* 0x0089002885007988 */ /* 0x0005e80008000416 */
[----:B------:R3:W-:Y:S04]  /*5240*/  STS.U16 [R133+UR22+0x8a00], R142 ;  /* 0x008a008e85007988 */ /* 0x0007e80008000416 */
[----:B------:R3:W-:Y:S04]  /*5250*/  STS.U16 [R133+UR22+0x8b00], R144 ;  /* 0x008b009085007988 */ /* 0x0007e80008000416 */
[----:B------:R3:W-:Y:S04]  /*5260*/  STS.U16 [R133+UR22+0x8c00], R146 ;  /* 0x008c009285007988 */ /* 0x0007e80008000416 */
[----:B------:R3:W-:Y:S04]  /*5270*/  STS.U16 [R133+UR22+0x8d00], R214 ;  /* 0x008d00d685007988 */ /* 0x0007e80008000416 */
[----:B------:R3:W-:Y:S04]  /*5280*/  STS.U16 [R133+UR22+0x8e00], R220 ;  /* 0x008e00dc85007988 */ /* 0x0007e80008000416 */
[----:B------:R3:W-:Y:S01]  /*5290*/  STS.U16 [R133+UR22+0x8f00], R222 ;  /* 0x008f00de85007988 */ /* 0x0007e20008000416 */
[----:B------:R-:W4:Y:S02]  /*52a0*/  FENCE.VIEW.ASYNC.T ;  /* 0x00000000000073c6 */ /* 0x000f240000000200 */
[----:B----4-:R-:W-:Y:S06]  /*52b0*/  BAR.SYNC.DEFER_BLOCKING 0x0 ;  /* 0x0000000000007b1d */ /* 0x010fec0000010000 */
[----:B0-2---:R-:W0:Y:S01]  /*52c0*/  LDTM.x128 R4, tmem[UR21] ;  /* 0x00000015000479ee */ /* 0x005e2200083c0000 */
[----:B------:R-:W-:Y:S01]  /*52d0*/  NOP ;  /* 0x0000000000007918 */ /* 0x000fe20000000000 */
[----:B-1-3--:R-:W-:Y:S05]  /*52e0*/  @!P0 BRA `(.L_x_10) ;  /* 0x0000000800048947 */ /* 0x00afea0003800000 */
[C---:B0-----:R-:W-:Y:S01]  /*52f0*/  FMUL R4, R0.reuse, R4 ;  /* 0x0000000400047220 */ /* 0x041fe20000400000 */
[C---:B------:R-:W-:Y:S01]  /*5300*/  FMUL R5, R0.reuse, R5 ;  /* 0x0000000500057220 */ /* 0x040fe20000400000 */
        /* <DEDUP_REMOVED lines=125> */
[----:B------:R-:W-:-:S04]  /*5ae0*/  FMUL R131, R0, R131 ;  /* 0x0000008300837220 */ /* 0x000fc80000400000 */
[----:B------:R1:W-:Y:S03]  /*5af0*/  STTM.x128 tmem[UR21], R4 ;  /* 0x00000004000079ed */ /* 0x0003e600083c0015 */
.L_x_10:
[----:B0-----:R-:W0:Y:S02]  /*5b00*/  FENCE.VIEW.ASYNC.T ;  /* 0x00000000000073c6 */ /* 0x001e240000000200 */
[----:B0-----:R-:W-:Y:S01]  /*5b10*/  BAR.SYNC.DEFER_BLOCKING 0x0 ;  /* 0x0000000000007b1d */ /* 0x001fe20000010000 */
[----:B------:R-:W-:Y:S01]  /*5b20*/  FADD R139, R135, R139 ;  /* 0x0000008b878b7221 */ /* 0x000fe20000000000 */
[----:B------:R-:W-:Y:S01]  /*5b30*/  UIADD3 UR27, UPT, UPT, UR22, 0xb000, URZ ;  /* 0x0000b000161b7890 */ /* 0x000fe2000fffe0ff */
[----:B------:R-:W-:Y:S01]  /*5b40*/  FSEL R219, R2, -INF , P0 ;  /* 0xff80000002db7808 */ /* 0x000fe20000000000 */
[----:B------:R-:W-:Y:S01]  /*5b50*/  UIADD3 UR67, UPT, UPT, UR66, 0x90, URZ ;  /* 0x0000009042437890 */ /* 0x000fe2000fffe0ff */
[----:B------:R-:W-:Y:S01]  /*5b60*/  FADD R132, R132, R139 ;  /* 0x0000008b84847221 */ /* 0x000fe20000000000 */
[----:B------:R-:W0:Y:S03]  /*5b70*/  LDCU UR25, c[0x0][0x3c4] ;  /* 0x00007880ff1977ac */ /* 0x000e260008000800 */
[----:B------:R-:W-:-:S04]  /*5b80*/  FADD R3, R3, R132 ;  /* 0x0000008403037221 */ /* 0x000fc80000000000 */
[----:B------:R-:W-:-:S05]  /*5b90*/  FADD R3, R0, R3 ;  /* 0x0000000300037221 */ /* 0x000fca0000000000 */
[----:B------:R-:W-:Y:S01]  /*5ba0*/  FSEL R143, R3, 1, P0 ;  /* 0x3f800000038f7808 */ /* 0x000fe20000000000 */
[----:B------:R2:W-:Y:S06]  /*5bb0*/  MEMBAR.ALL.CTA ;  /* 0x0000000000007992 */ /* 0x0005ec0000008000 */
[----:B--2---:R-:W2:Y:S02]  /*5bc0*/  FENCE.VIEW.ASYNC.S ;  /* 0x00000000000073c6 */ /* 0x004ea40000000000 */
[----:B--2---:R-:W-:Y:S06]  /*5bd0*/  BAR.SYNC.DEFER_BLOCKING 0x0 ;  /* 0x0000000000007b1d */ /* 0x004fec0000010000 */
[----:B0-----:R-:W-:Y:S05]  /*5be0*/  @!P1 BRA `(.L_x_11) ;  /* 0x0000000000449947 */ /* 0x001fea0003800000 */
[----:B------:R-:W-:Y:S01]  /*5bf0*/  UIADD3 UR4, UPT, UPT, UR22, 0x8000, URZ ;  /* 0x0000800016047890 */ /* 0x000fe2000fffe0ff */
[----:B------:R-:W-:Y:S01]  /*5c00*/  BSSY.RECONVERGENT B0, `(.L_x_12) ;  /* 0x000000e000007945 */ /* 0x000fe20003800200 */
[----:B------:R-:W-:Y:S02]  /*5c10*/  ELECT P0, URZ, PT ;  /* 0x0000000000ff782f */ /* 0x000fe40003800000 */
[----:B------:R-:W-:Y:S01]  /*5c20*/  USHF.R.U32.HI UR4, URZ, 0x4, UR4 ;  /* 0x00000004ff047899 */ /* 0x000fe20008011604 */
[----:B------:R-:W-:Y:S01]  /*5c30*/  UMOV UR8, 0x0 ;  /* 0x0000000000087882 */ /* 0x000fe20000000000 */
[----:B------:R-:W-:Y:S02]  /*5c40*/  UMOV UR9, 0x8200490 ;  /* 0x0820049000097882 */ /* 0x000fe40000000000 */
[----:B------:R-:W-:Y:S01]  /*5c50*/  USGXT.U32 UR4, UR4, 0xe ;  /* 0x0000000e0404789a */ /* 0x000fe20008000000 */
[----:B------:R-:W-:-:S08]  /*5c60*/  UMOV UR5, 0xc0004010 ;  /* 0xc000401000057882 */ /* 0x000fd00000000000 */
[----:B------:R0:W-:Y:S01]  /*5c70*/  UTCHMMA tmem[UR67], gdesc[UR4], tmem[UR66], tmem[UR8], idesc[UR9], UPT ;  /* 0x00ff0804430079ea */ /* 0x0001e2000b800042 */
[----:B------:R-:W-:Y:S05]  /*5c80*/  @!P0 BRA `(.L_x_13) ;  /* 0x0000000000148947 */ /* 0x000fea0003800000 */
[----:B0-----:R-:W-:Y:S01]  /*5c90*/  UMOV UR4, UR27 ;  /* 0x0000001b00047c82 */ /* 0x001fe20008000000 */
[----:B------:R-:W-:Y:S02]  /*5ca0*/  UMOV UR5, URZ ;  /* 0x000000ff00057c82 */ /* 0x000fe40008000000 */
[----:B------:R-:W-:Y:S02]  /*5cb0*/  UMOV UR4, UR4 ;  /* 0x0000000400047c82 */ /* 0x000fe40008000000 */
[----:B------:R2:W-:Y:S01]  /*5cc0*/  UTCBAR [UR4], URZ ;  /* 0x000000ff040073e9 */ /* 0x0005e200080000ff */
[----:B------:R-:W-:Y:S02]  /*5cd0*/  NOP ;  /* 0x0000000000007918 */ /* 0x000fe40000000000 */
.L_x_13:
[----:B0-2---:R-:W-:Y:S05]  /*5ce0*/  BSYNC.RECONVERGENT B0 ;  /* 0x0000000000007941 */ /* 0x005fea0003800200 */
.L_x_12:
[----:B------:R-:W-:Y:S05]  /*5cf0*/  BRA `(.L_x_14) ;  /* 0x0000000000087947 */ /* 0x000fea0003800000 */
.L_x_11:
[----:B------:R-:W-:-:S13]  /*5d00*/  ISETP.GE.AND P0, PT, R141, RZ, PT ;  /* 0x000000ff8d00720c */ /* 0x000fda0003f06270 */
[----:B------:R-:W-:Y:S05]  /*5d10*/  @!P0 BRA `(.L_x_15) ;  /* 0x0000002000c08947 */ /* 0x000fea0003800000 */
.L_x_14:
[----:B------:R-:W-:Y:S01]  /*5d20*/  USHF.R.U32.HI UR9, URZ, 0x4, UR22 ;  /* 0x00000004ff097899 */ /* 0x000fe20008011616 */
[----:B------:R-:W-:Y:S01]  /*5d30*/  HFMA2 R0, -RZ, RZ, 0, 0 ;  /* 0x00000000ff007431 */ /* 0x000fe200000001ff */
[----:B------:R-:W-:Y:S01]  /*5d40*/  USHF.R.U32.HI UR14, URZ, 0x4, UR7 ;  /* 0x00000004ff0e7899 */ /* 0x000fe20008011607 */
[----:B------:R-:W-:Y:S01]  /*5d50*/  IADD3 R214, PT, PT, R141, 0x70, RZ ;  /* 0x000000708dd67810 */ /* 0x000fe20007ffe0ff */
[----:B------:R-:W-:Y:S01]  /*5d60*/  UIADD3 UR8, UPT, UPT, UR22, 0xa000, URZ ;  /* 0x0000a00016087890 */ /* 0x000fe2000fffe0ff */
[----:B------:R-:W-:Y:S01]  /*5d70*/  MOV R135, RZ ;  /* 0x000000ff00877202 */ /* 0x000fe20000000f00 */
[----:B------:R-:W-:Y:S02]  /*5d80*/  USGXT.U32 UR9, UR9, 0xe ;  /* 0x0000000e0909789a */ /* 0x000fe40008000000 */
[----:B------:R-:W-:Y:S02]  /*5d90*/  USGXT.U32 UR14, UR14, 0xe ;  /* 0x0000000e0e0e789a */ /* 0x000fe40008000000 */
[----:B------:R-:W-:-:S02]  /*5da0*/  USHF.R.U32.HI UR68, URZ, 0x4, UR8 ;  /* 0x00000004ff447899 */ /* 0x000fc40008011608 */
[----:B------:R-:W-:Y:S01]  /*5db0*/  UIADD3 UR8, UP3, UPT, UR9, 0x4000080, URZ ;  /* 0x0400008009087890 */ /* 0x000fe2000ff7e0ff */
[----:B------:R-:W-:Y:S01]  /*5dc0*/  UMOV UR5, URZ ;  /* 0x000000ff00057c82 */ /* 0x000fe20008000000 */
[----:B------:R-:W-:Y:S02]  /*5dd0*/  ULOP3.LUT UR12, UR9, 0x4000000, URZ, 0xfc, !UPT ;  /* 0x04000000090c7892 */ /* 0x000fe4000f8efcff */
[----:B------:R-:W-:Y:S02]  /*5de0*/  UIADD3 UR10, UP2, UPT, UR14, 0x2, URZ ;  /* 0x000000020e0a7890 */ /* 0x000fe4000ff5e0ff */
[----:B------:R-:W-:Y:S02]  /*5df0*/  USHF.L.U32 UR24, UR24, 0x4, URZ ;  /* 0x0000000418187899 */ /* 0x000fe400080006ff */
[----:B------:R-:W-:Y:S02]  /*5e00*/  USHF.L.U32 UR25, UR25, 0x4, URZ ;  /* 0x0000000419197899 */ /* 0x000fe400080006ff */
[----:B------:R-:W-:-:S02]  /*5e10*/  UIADD3.X UR9, UPT, UPT, UR5, 0x40004040, URZ, UP3, !UPT ;  /* 0x4000404005097890 */ /* 0x000fc40009ffe4ff */
[----:B------:R-:W-:Y:S01]  /*5e20*/  UIADD3 UR30, UP6, UPT, UR8, 0x80, URZ ;  /* 0x00000080081e7890 */ /* 0x000fe2000ffde0ff */
[----:B------:R-:W-:Y:S01]  /*5e30*/  MOV R132, UR24 ;  /* 0x0000001800847c02 */ /* 0x000fe20008000f00 */
[----:B------:R-:W-:Y:S01]  /*5e40*/  UMOV UR4, URZ ;  /* 0x000000ff00047c82 */ /* 0x000fe20008000000 */
[----:B------:R-:W-:Y:S01]  /*5e50*/  UIADD3 UR32, UP5, UPT, UR8, 0x100, URZ ;  /* 0x0000010008207890 */ /* 0x000fe2000ffbe0ff */
[----:B------:R-:W-:Y:S01]  /*5e60*/  MOV R3, UR25 ;  /* 0x0000001900037c02 */ /* 0x000fe20008000f00 */
[----:B------:R-:W-:Y:S02]  /*5e70*/  UIADD3.X UR11, UPT, UPT, UR4, 0x40004040, URZ, UP2, !UPT ;  /* 0x40004040040b7890 */ /* 0x000fe400097fe4ff */
[----:B------:R-:W-:Y:S02]  /*5e80*/  UIADD3 UR38, UP2, UPT, UR8, 0x280, URZ ;  /* 0x0000028008267890 */ /* 0x000fe4000ff5e0ff */
[----:B------:R-:W-:Y:S02]  /*5e90*/  UIADD3.X UR31, UPT, UPT, UR9, URZ, URZ, UP6, !UPT ;  /* 0x000000ff091f7290 */ /* 0x000fe4000b7fe4ff */
[----:B------:R-:W-:-:S02]  /*5ea0*/  UIADD3 UR34, UP4, UPT, UR8, 0x180, URZ ;  /* 0x0000018008227890 */ /* 0x000fc4000ff9e0ff */
[----:B------:R-:W-:Y:S02]  /*5eb0*/  UIADD3 UR36, UP3, UPT, UR8, 0x200, URZ ;  /* 0x0000020008247890 */ /* 0x000fe4000ff7e0ff */
[----:B------:R-:W-:Y:S02]  /*5ec0*/  UIADD3 UR40, UP6, UPT, UR8, 0x300, URZ ;  /* 0x0000030008287890 */ /* 0x000fe4000ffde0ff */
[----:B------:R-:W-:Y:S01]  /*5ed0*/  UIADD3.X UR39, UPT, UPT, UR9, URZ, URZ, UP2, !UPT ;  /* 0x000000ff09277290 */ /* 0x000fe200097fe4ff */
[----:B------:R-:W-:Y:S01]  /*5ee0*/  UMOV UR26, 0x1 ;  /* 0x00000001001a7882 */ /* 0x000fe20000000000 */
[----:B------:R-:W-:Y:S01]  /*5ef0*/  UMOV UR6, URZ ;  /* 0x000000ff00067c82 */ /* 0x000fe20008000000 */
[----:B------:R-:W-:Y:S01]  /*5f00*/  UMOV UR7, URZ ;  /* 0x000000ff00077c82 */ /* 0x000fe20008000000 */
[----:B------:R-:W-:Y:S02]  /*5f10*/  USGXT.U32 UR68, UR68, 0xe ;  /* 0x0000000e4444789a */ /* 0x000fe40008000000 */
[----:B------:R-:W-:-:S02]  /*5f20*/  UIADD3.X UR33, UPT, UPT, UR9, URZ, URZ, UP5, !UPT ;  /* 0x000000ff09217290 */ /* 0x000fc4000affe4ff */
[----:B------:R-:W-:Y:S02]  /*5f30*/  UIADD3.X UR35, UPT, UPT, UR9, URZ, URZ, UP4, !UPT ;  /* 0x000000ff09237290 */ /* 0x000fe4000a7fe4ff */
[----:B------:R-:W-:Y:S02]  /*5f40*/  UIADD3.X UR37, UPT, UPT, UR9, URZ, URZ, UP3, !UPT ;  /* 0x000000ff09257290 */ /* 0x000fe40009ffe4ff */
[----:B------:R-:W-:Y:S02]  /*5f50*/  UIADD3.X UR41, UPT, UPT, UR9, URZ, URZ, UP6, !UPT ;  /* 0x000000ff09297290 */ /* 0x000fe4000b7fe4ff */
[----:B------:R-:W-:Y:S02]  /*5f60*/  UIADD3.64 UR42, UPT, UPT, UR10, 0x2, URZ ;  /* 0x000000020a2a7897 */ /* 0x000fe4000fffe0ff */
[----:B------:R-:W-:Y:S02]  /*5f70*/  UIADD3.64 UR44, UPT, UPT, UR10, 0x4, URZ ;  /* 0x000000040a2c7897 */ /* 0x000fe4000fffe0ff */
[----:B------:R-:W-:-:S02]  /*5f80*/  UIADD3.64 UR46, UPT, UPT, UR10, 0x7e, URZ ;  /* 0x0000007e0a2e7897 */ /* 0x000fc4000fffe0ff */
[----:B------:R-:W-:Y:S02]  /*5f90*/  UIADD3.64 UR48, UPT, UPT, UR10, 0x80, URZ ;  /* 0x000000800a307897 */ /* 0x000fe4000fffe0ff */
[----:B------:R-:W-:Y:S02]  /*5fa0*/  UIADD3.64 UR50, UPT, UPT, UR10, 0x82, URZ ;  /* 0x000000820a327897 */ /* 0x000fe4000fffe0ff */
[----:B------:R-:W-:Y:S02]  /*5fb0*/  UIADD3.64 UR52, UPT, UPT, UR10, 0x84, URZ ;  /* 0x000000840a347897 */ /* 0x000fe4000fffe0ff */
[----:B------:R-:W-:-:S11]  /*5fc0*/  UISETP.NE.U32.AND UP2, UPT, UR13, URZ, UPT ;  /* 0x000000ff0d00728c */ /* 0x000fd6000bf45070 */
.L_x_20:
[----:B-1----:R-:W-:Y:S01]  /*5fd0*/  MOV R4, R136 ;  /* 0x0000008800047202 */ /* 0x002fe20000000f00 */
[----:B------:R-:W-:Y:S01]  /*5fe0*/  IMAD.WIDE R6, R3, 0x2, R176 ;  /* 0x0000000203067825 */ /* 0x000fe200078e02b0 */
[----:B------:R-:W-:-:S03]  /*5ff0*/  MOV R5, R137 ;  /* 0x0000008900057202 */ /* 0x000fc60000000f00 */
[C---:B------:R-:W-:Y:S01]  /*6000*/  IMAD.WIDE R14, R3.reuse, 0x2, R168 ;  /* 0x00000002030e7825 */ /* 0x040fe200078e02a8 */
[----:B------:R0:W2:Y:S03]  /*6010*/  LDG.E.U16 R25, desc[UR28][R6.64] ;  /* 0x0000001c06197981 */ /* 0x0000a6000c1e1500 */
[C---:B------:R-:W-:Y:S01]  /*6020*/  IMAD.WIDE R12, R3.reuse, 0x2, R170 ;  /* 0x00000002030c7825 */ /* 0x040fe200078e02aa */
[----:B------:R1:W3:Y:S03]  /*6030*/  LDG.E.U16 R31, desc[UR28][R14.64] ;  /* 0x0000001c0e1f7981 */ /* 0x0002e6000c1e1500 */
[C---:B------:R-:W-:Y:S01]  /*6040*/  IMAD.WIDE R8, R3.reuse, 0x2, R174 ;  /* 0x0000000203087825 */ /* 0x040fe200078e02ae */
[----:B------:R4:W5:Y:S03]  /*6050*/  LDG.E.U16 R29, desc[UR28][R12.64] ;  /* 0x0000001c0c1d7981 */ /* 0x000966000c1e1500 */
[C---:B------:R-:W-:Y:S01]  /*6060*/  IMAD.WIDE R10, R3.reuse, 0x2, R150 ;  /* 0x00000002030a7825 */ /* 0x040fe200078e0296 */
[----:B------:R0:W2:Y:S03]  /*6070*/  LDG.E.U16 R2, desc[UR28][R8.64] ;  /* 0x0000001c08027981 */ /* 0x0000a6000c1e1500 */
[C---:B------:R-:W-:Y:S01]  /*6080*/  IMAD.WIDE R16, R3.reuse, 0x2, R166 ;  /* 0x0000000203107825 */ /* 0x040fe200078e02a6 */
[----:B------:R0:W2:Y:S03]  /*6090*/  LDG.E.U16 R27, desc[UR28][R10.64] ;  /* 0x0000001c0a1b7981 */ /* 0x0000a6000c1e1500 */
[C---:B------:R-:W-:Y:S01]  /*60a0*/  IMAD.WIDE R4, R3.reuse, 0x2, R4 ;  /* 0x0000000203047825 */ /* 0x040fe200078e0204 */
[----:B------:R-:W2:Y:S03]  /*60b0*/  LDG.E.U16 R22, desc[UR28][R16.64] ;  /* 0x0000001c10167981 */ /* 0x000ea6000c1e1500 */
[C---:B------:R-:W-:Y:S01]  /*60c0*/  IMAD.WIDE R18, R3.reuse, 0x2, R164 ;  /* 0x0000000203127825 */ /* 0x040fe200078e02a4 */
[----:B------:R4:W2:Y:S03]  /*60d0*/  LDG.E.U16 R23, desc[UR28][R4.64] ;  /* 0x0000001c04177981 */ /* 0x0008a6000c1e1500 */
[----:B0-----:R-:W-:-:S02]  /*60e0*/  IMAD.WIDE R6, R3, 0x2, R172 ;  /* 0x0000000203067825 */ /* 0x001fc400078e02ac */
[----:B------:R-:W3:Y:S02]  /*60f0*/  LDG.E.U16 R19, desc[UR28][R18.64] ;  /* 0x0000001c12137981 */ /* 0x000ee4000c1e1500 */
[C---:B-1----:R-:W-:Y:S02]  /*6100*/  IMAD.WIDE R14, R3.reuse, 0x2, R162 ;  /* 0x00000002030e7825 */ /* 0x042fe400078e02a2 */
[----:B------:R-:W3:Y:S02]  /*6110*/  LDG.E.U16 R6, desc[UR28][R6.64] ;  /* 0x0000001c06067981 */ /* 0x000ee4000c1e1500 */
[C---:B----4-:R-:W-:Y:S02]  /*6120*/  IMAD.WIDE R12, R3.reuse, 0x2, R152 ;  /* 0x00000002030c7825 */ /* 0x050fe400078e0298 */
[----:B------:R-:W4:Y:S02]  /*6130*/  LDG.E.U16 R14, desc[UR28][R14.64] ;  /* 0x0000001c0e0e7981 */ /* 0x000f24000c1e1500 */
[----:B------:R-:W-:-:S02]  /*6140*/  IMAD.WIDE R20, R3, 0x2, R160 ;  /* 0x0000000203147825 */ /* 0x000fc400078e02a0 */
[----:B------:R-:W4:Y:S02]  /*6150*/  LDG.E.U16 R13, desc[UR28][R12.64] ;  /* 0x0000001c0c0d7981 */ /* 0x000f24000c1e1500 */
[C---:B------:R-:W-:Y:S02]  /*6160*/  IMAD.WIDE R8, R3.reuse, 0x2, R148 ;  /* 0x0000000203087825 */ /* 0x040fe400078e0294 */
[----:B------:R-:W4:Y:S02]  /*6170*/  LDG.E.U16 R21, desc[UR28][R20.64] ;  /* 0x0000001c14157981 */ /* 0x000f24000c1e1500 */
[C---:B------:R-:W-:Y:S02]  /*6180*/  IMAD.WIDE R10, R3.reuse, 0x2, R158 ;  /* 0x00000002030a7825 */ /* 0x040fe400078e029e */
[----:B------:R-:W4:Y:S02]  /*6190*/  LDG.E.U16 R8, desc[UR28][R8.64] ;  /* 0x0000001c08087981 */ /* 0x000f24000c1e1500 */
[----:B------:R-:W-:-:S02]  /*61a0*/  IMAD.WIDE R4, R3, 0x2, R154 ;  /* 0x0000000203047825 */ /* 0x000fc400078e029a */
[----:B------:R-:W4:Y:S02]  /*61b0*/  LDG.E.U16 R10, desc[UR28][R10.64] ;  /* 0x0000001c0a0a7981 */ /* 0x000f24000c1e1500 */
[----:B------:R-:W-:Y:S02]  /*61c0*/  IMAD.WIDE R16, R3, 0x2, R156 ;  /* 0x0000000203107825 */ /* 0x000fe400078e029c */
[----:B------:R-:W4:Y:S04]  /*61d0*/  LDG.E.U16 R5, desc[UR28][R4.64] ;  /* 0x0000001c04057981 */ /* 0x000f28000c1e1500 */
[----:B------:R-:W4:Y:S01]  /*61e0*/  LDG.E.U16 R17, desc[UR28][R16.64] ;  /* 0x0000001c10117981 */ /* 0x000f22000c1e1500 */
[----:B------:R-:W-:Y:S02]  /*61f0*/  UMOV UR4, 0x1 ;  /* 0x0000000100047882 */ /* 0x000fe40000000000 */
[----:B------:R-:W-:-:S04]  /*6200*/  @!UP1 UIADD3 UR4, UPT, UPT, -UR4, 0x100000, URZ ;  /* 0x0010000004049890 */ /* 0x000fc8000fffe1ff */
[----:B------:R-:W-:Y:S02]  /*6210*/  @!UP1 USHF.L.U32 UR5, UR4, 0xb, URZ ;  /* 0x0000000b04059899 */ /* 0x000fe400080006ff */
[----:B------:R-:W-:Y:S01]  /*6220*/  @!UP1 USHF.L.U32 UR4, UR4, 0x1, URZ ;  /* 0x0000000104049899 */ /* 0x000fe200080006ff */
[----:B------:R-:W-:Y:S01]  /*6230*/  VOTEU.ALL UP3, P6 ;  /* 0x0000000000ff7886 */ /* 0x000fe20003060000 */
[----:B-----5:R0:W-:Y:S04]  /*6240*/  STS.U16 [R138+UR22+0x9400], R29 ;  /* 0x0094001d8a007988 */ /* 0x0201e80008000416 */
[----:B--2---:R0:W-:Y:S04]  /*6250*/  STS.U16 [R138+UR22+0x9000], R23 ;  /* 0x009000178a007988 */ /* 0x0041e80008000416 */
[----:B------:R0:W-:Y:S04]  /*6260*/  STS.U16 [R218+UR22+0x9080], R25 ;  /* 0x00908019da007988 */ /* 0x0001e80008000416 */
[----:B---3--:R0:W-:Y:S04]  /*6270*/  STS.U16 [R218+UR22+0x9480], R31 ;  /* 0x0094801fda007988 */ /* 0x0081e80008000416 */
[----:B------:R0:W-:Y:S04]  /*6280*/  STS.U16 [R217+UR22+0x9100], R2 ;  /* 0x00910002d9007988 */ /* 0x0001e80008000416 */
[----:B------:R0:W-:Y:S04]  /*6290*/  STS.U16 [R217+UR22+0x9500], R22 ;  /* 0x00950016d9007988 */ /* 0x0001e80008000416 */
[----:B------:R0:W-:Y:S04]  /*62a0*/  STS.U16 [R216+UR22+0x9180], R27 ;  /* 0x0091801bd8007988 */ /* 0x0001e80008000416 */
[----:B------:R0:W-:Y:S04]  /*62b0*/  STS.U16 [R216+UR22+0x9580], R19 ;  /* 0x00958013d8007988 */ /* 0x0001e80008000416 */
[----:B------:R0:W-:Y:S04]  /*62c0*/  STS.U16 [R215+UR22+0x9200], R6 ;  /* 0x00920006d7007988 */ /* 0x0001e80008000416 */
[----:B----4-:R0:W-:Y:S04]  /*62d0*/  STS.U16 [R215+UR22+0x9600], R14 ;  /* 0x0096000ed7007988 */ /* 0x0101e80008000416 */
[----:B------:R0:W-:Y:S04]  /*62e0*/  STS.U16 [R212+UR22+0x9280], R13 ;  /* 0x0092800dd4007988 */ /* 0x0001e80008000416 */
[----:B------:R0:W-:Y:S04]  /*62f0*/  STS.U16 [R212+UR22+0x9680], R21 ;  /* 0x00968015d4007988 */ /* 0x0001e80008000416 */
[----:B------:R0:W-:Y:S04]  /*6300*/  STS.U16 [R211+UR22+0x9300], R8 ;  /* 0x00930008d3007988 */ /* 0x0001e80008000416 */
[----:B------:R0:W-:Y:S04]  /*6310*/  STS.U16 [R211+UR22+0x9700], R10 ;  /* 0x0097000ad3007988 */ /* 0x0001e80008000416 */
[----:B------:R0:W-:Y:S04]  /*6320*/  STS.U16 [R210+UR22+0x9380], R5 ;  /* 0x00938005d2007988 */ /* 0x0001e80008000416 */
[----:B------:R0:W-:Y:S01]  /*6330*/  STS.U16 [R210+UR22+0x9780], R17 ;  /* 0x00978011d2007988 */ /* 0x0001e20008000416 */
[----:B------:R1:W-:Y:S06]  /*6340*/  MEMBAR.ALL.CTA ;  /* 0x0000000000007992 */ /* 0x0003ec0000008000 */
[----:B-1----:R-:W-:Y:S04]  /*6350*/  FENCE.VIEW.ASYNC.S ;  /* 0x00000000000073c6 */ /* 0x002fe80000000000 */
[----:B------:R-:W1:Y:S02]  /*6360*/  FENCE.VIEW.ASYNC.S ;  /* 0x00000000000073c6 */ /* 0x000e640000000000 */
[----:B-1----:R0:W1:Y:S02]  /*6370*/  @!UP3 SYNCS.EXCH.64 URZ, [UR22+0xb010], UR4 ;  /* 0x00b0100416ffb5b2 */ /* 0x0020640008000100 */
[----:B-1----:R-:W-:Y:S06]  /*6380*/  BAR.SYNC.DEFER_BLOCKING 0x0 ;  /* 0x0000000000007b1d */ /* 0x002fec0000010000 */
[----:B0-----:R-:W-:Y:S05]  /*6390*/  BRA.U UP2, `(.L_x_16) ;  /* 0x00000001027c7547 */ /* 0x001fea000b800000 */
[----:B------:R-:W-:Y:S01]  /*63a0*/  UMOV UR13, 0x40004040 ;  /* 0x40004040000d7882 */ /* 0x000fe20000000000 */
[----:B------:R-:W-:Y:S01]  /*63b0*/  UMOV UR15, 0x40004040 ;  /* 0x40004040000f7882 */ /* 0x000fe20000000000 */
[----:B------:R-:W-:Y:S01]  /*63c0*/  UMOV UR16, 0x0 ;  /* 0x0000000000107882 */ /* 0x000fe20000000000 */
[----:B------:R-:W-:Y:S01]  /*63d0*/  UMOV UR17, 0x8048490 ;  /* 0x0804849000117882 */ /* 0x000fe20000000000 */
[----:B------:R-:W-:Y:S01]  /*63e0*/  UIADD3 UR4, UPT, UPT, UR22, 0xb010, URZ ;  /* 0x0000b01016047890 */ /* 0x000fe2000fffe0ff */
[----:B------:R0:W-:Y:S01]  /*63f0*/  UTCHMMA gdesc[UR12], gdesc[UR14], tmem[UR20], tmem[UR16], idesc[UR17], !UPT ;  /* 0x00ff100e0c0075ea */ /* 0x0001e2000f800014 */
[----:B------:R-:W-:Y:S01]  /*6400*/  UMOV UR18, 0x0 ;  /* 0x0000000000127882 */ /* 0x000fe20000000000 */
[----:B------:R-:W-:Y:S01]  /*6410*/  UMOV UR19, 0x8048490 ;  /* 0x0804849000137882 */ /* 0x000fe20000000000 */
[----:B------:R-:W-:Y:S01]  /*6420*/  UMOV UR54, 0x0 ;  /* 0x0000000000367882 */ /* 0x000fe20000000000 */
[----:B------:R-:W-:Y:S01]  /*6430*/  UMOV UR55, 0x8048490 ;  /* 0x0804849000377882 */ /* 0x000fe20000000000 */
        /* <DEDUP_REMOVED lines=11> */
[----:B------:R-:W-:Y:S01]  /*64f0*/  UMOV UR5, URZ ;  /* 0x000000ff00057c82 */ /* 0x000fe20008000000 */
[----:B------:R0:W-:Y:S01]  /*6500*/  UTCHMMA gdesc[UR34], gdesc[UR46], tmem[UR20], tmem[UR58], idesc[UR59], UPT ;  /* 0x00ff3a2e220075ea */ /* 0x0001e2000b800014 */
[----:B------:R-:W-:Y:S01]  /*6510*/  UMOV UR64, 0x0 ;  /* 0x0000000000407882 */ /* 0x000fe20000000000 */
[----:B------:R-:W-:Y:S01]  /*6520*/  UMOV UR65, 0x8048490 ;  /* 0x0804849000417882 */ /* 0x000fe20000000000 */
[----:B------:R0:W-:Y:S01]  /*6530*/  UTCHMMA gdesc[UR36], gdesc[UR48], tmem[UR20], tmem[UR60], idesc[UR61], UPT ;  /* 0x00ff3c30240075ea */ /* 0x0001e2000b800014 */
[----:B------:R-:W-:Y:S01]  /*6540*/  UMOV UR4, UR4 ;  /* 0x0000000400047c82 */ /* 0x000fe20008000000 */
[----:B------:R0:W-:Y:S01]  /*6550*/  UTCHMMA gdesc[UR38], gdesc[UR50], tmem[UR20], tmem[UR62], idesc[UR63], UPT ;  /* 0x00ff3e32260075ea */ /* 0x0001e2000b800014 */
[----:B------:R0:W-:Y:S01]  /*6560*/  UTCHMMA gdesc[UR40], gdesc[UR52], tmem[UR20], tmem[UR64], idesc[UR65], UPT ;  /* 0x00ff4034280075ea */ /* 0x0001e2000b800014 */
[----:B------:R0:W-:Y:S01]  /*6570*/  UTCBAR [UR4], URZ ;  /* 0x000000ff040073e9 */ /* 0x0001e200080000ff */
[----:B------:R-:W-:Y:S01]  /*6580*/  NOP ;  /* 0x0000000000007918 */ /* 0x000fe20000000000 */
.L_x_16:
[----:B------:R-:W1:Y:S01]  /*6590*/  SYNCS.PHASECHK.TRANS64.TRYWAIT P0, [UR22+0xb010], RZ ;  /* 0x00b010ffff0075a7 */ /* 0x000e620008001116 */
[----:B------:R-:W-:Y:S01]  /*65a0*/  SHF.L.U32 R0, R0, 0x1f, RZ ;  /* 0x0000001f00007819 */ /* 0x000fe200000006ff */
[----:B-1----:R-:W-:Y:S06]  /*65b0*/  @!P0 BRA `(.L_x_17) ;  /* 0x00000064006c8947 */ /* 0x002fec0003800000 */
.L_x_25:
[----:B------:R-:W-:Y:S01]  /*65c0*/  BAR.SYNC.DEFER_BLOCKING 0x0 ;  /* 0x0000000000007b1d */ /* 0x000fe20000010000 */
[----:B------:R-:W-:-:S04]  /*65d0*/  IMAD.WIDE R20, R132, 0x2, R208 ;  /* 0x0000000284147825 */ /* 0x000fc800078e02d0 */
[----:B------:R-:W-:Y:S01]  /*65e0*/  IMAD.WIDE R22, R132, 0x2, R206 ;  /* 0x0000000284167825 */ /* 0x000fe200078e02ce */
[----:B------:R-:W1:Y:S01]  /*65f0*/  LDTM.x16 R4, tmem[UR21+0x80] ;  /* 0x00008015000479ee */ /* 0x000e620008240000 */
[----:B------:R-:W1:Y:S01]  /*6600*/  @!P6 SYNCS.CCTL.IV [UR22+0xb010] ;  /* 0x00b01000ff00e9b1 */ /* 0x000e620008000016 */
[----:B------:R-:W-:Y:S01]  /*6610*/  NOP ;  /* 0x0000000000007918 */ /* 0x000fe20000000000 */
[----:B-1----:R-:W1:Y:S02]  /*6620*/  SYNCS.PHASECHK.TRANS64.TRYWAIT P0, [UR27], R0 ;  /* 0x00000000ff0075a7 */ /* 0x002e64000800111b */
[----:B-1----:R-:W-:Y:S05]  /*6630*/  @!P0 BRA `(.L_x_18) ;  /* 0x0000006400588947 */ /* 0x002fea0003800000 */
.L_x_26:
[C---:B------:R-:W-:Y:S01]  /*6640*/  IMAD.WIDE R24, R132.reuse, 0x2, R204 ;  /* 0x0000000284187825 */ /* 0x040fe200078e02cc */
[----:B------:R-:W2:Y:S03]  /*6650*/  LDG.E.U16 R20, desc[UR28][R20.64] ;  /* 0x0000001c14147981 */ /* 0x000ea6000c1e1500 */
        /* <DEDUP_REMOVED lines=9> */
[----:B------:R0:W2:Y:S03]  /*66f0*/  LDG.E.U16 R22, desc[UR28][R22.64] ;  /* 0x0000001c16167981 */ /* 0x0000a6000c1e1500 */
[C---:B------:R-:W-:Y:S01]  /*6700*/  IMAD.WIDE R36, R132.reuse, 0x2, R192 ;  /* 0x0000000284247825 */ /* 0x040fe200078e02c0 */
[----:B------:R-:W2:Y:S03]  /*6710*/  LDG.E.U16 R32, desc[UR28][R32.64] ;  /* 0x0000001c20207981 */ /* 0x000ea6000c1e1500 */
[C---:B------:R-:W-:Y:S01]  /*6720*/  IMAD.WIDE R38, R132.reuse, 0x2, R190 ;  /* 0x0000000284267825 */ /* 0x040fe200078e02be */
[----:B------:R-:W2:Y:S03]  /*6730*/  LDG.E.U16 R34, desc[UR28][R34.64] ;  /* 0x0000001c22227981 */ /* 0x000ea6000c1e1500 */
[C---:B------:R-:W-:Y:S01]  /*6740*/  IMAD.WIDE R40, R132.reuse, 0x2, R188 ;  /* 0x0000000284287825 */ /* 0x040fe200078e02bc */
[----:B------:R-:W2:Y:S03]  /*6750*/  LDG.E.U16 R36, desc[UR28][R36.64] ;  /* 0x0000001c24247981 */ /* 0x000ea6000c1e1500 */
[----:B------:R-:W-:Y:S01]  /*6760*/  IMAD.WIDE R42, R132, 0x2, R178 ;  /* 0x00000002842a7825 */ /* 0x000fe200078e02b2 */
[----:B------:R-:W2:Y:S01]  /*6770*/  LDG.E.U16 R224, desc[UR28][R38.64] ;  /* 0x0000001c26e07981 */ /* 0x000ea2000c1e1500 */
[----:B0-----:R-:W-:-:S02]  /*6780*/  UIADD3 UR4, UP4, UPT, UR6, 0x12, URZ ;  /* 0x0000001206047890 */ /* 0x001fc4000ff9e0ff */
[C---:B-1----:R-:W-:Y:S01]  /*6790*/  IMAD.WIDE R24, R132.reuse, 0x2, R186 ;  /* 0x0000000284187825 */ /* 0x042fe200078e02ba */
[----:B------:R-:W2:Y:S01]  /*67a0*/  LDG.E.U16 R226, desc[UR28][R40.64] ;  /* 0x0000001c28e27981 */ /* 0x000ea2000c1e1500 */
[----:B------:R-:W-:Y:S02]  /*67b0*/  UIADD3 UR5, UP5, UPT, UR6, 0x11, URZ ;  /* 0x0000001106057890 */ /* 0x000fe4000ffbe0ff */
[C---:B----4-:R-:W-:Y:S01]  /*67c0*/  IMAD.WIDE R26, R132.reuse, 0x2, R184 ;  /* 0x00000002841a7825 */ /* 0x050fe200078e02b8 */
[----:B------:R0:W4:Y:S01]  /*67d0*/  LDG.E.U16 R228, desc[UR28][R24.64] ;  /* 0x0000001c18e47981 */ /* 0x000122000c1e1500 */
[----:B------:R-:W1:Y:S02]  /*67e0*/  LDCU UR16, c[0x0][0x3a8] ;  /* 0x00007500ff1077ac */ /* 0x000e640008000800 */
[C---:B------:R-:W-:Y:S01]  /*67f0*/  IMAD.WIDE R28, R132.reuse, 0x2, R182 ;  /* 0x00000002841c7825 */ /* 0x040fe200078e02b6 */
[----:B------:R-:W2:Y:S03]  /*6800*/  LDG.E.U16 R230, desc[UR28][R26.64] ;  /* 0x0000001c1ae67981 */ /* 0x000ea6000c1e1500 */
[----:B------:R-:W-:Y:S01]  /*6810*/  IMAD.WIDE R30, R132, 0x2, R180 ;  /* 0x00000002841e7825 */ /* 0x000fe200078e02b4 */
[----:B------:R-:W2:Y:S04]  /*6820*/  LDG.E.U16 R232, desc[UR28][R28.64] ;  /* 0x0000001c1ce87981 */ /* 0x000ea8000c1e1500 */
[----:B------:R-:W2:Y:S04]  /*6830*/  LDG.E.U16 R234, desc[UR28][R30.64] ;  /* 0x0000001c1eea7981 */ /* 0x000ea8000c1e1500 */
[----:B------:R-:W2:Y:S01]  /*6840*/  LDG.E.U16 R236, desc[UR28][R42.64] ;  /* 0x0000001c2aec7981 */ /* 0x000ea2000c1e1500 */
[----:B------:R-:W-:-:S02]  /*6850*/  UIADD3.X UR15, UPT, UPT, URZ, UR7, URZ, UP4, !UPT ;  /* 0x00000007ff0f7290 */ /* 0x000fc4000a7fe4ff */
[----:B------:R-:W-:Y:S02]  /*6860*/  UIADD3 UR27, UP4, UPT, UR6, 0x1f, URZ ;  /* 0x0000001f061b7890 */ /* 0x000fe4000ff9e0ff */
[----:B------:R-:W-:Y:S02]  /*6870*/  UIADD3.X UR13, UPT, UPT, URZ, UR7, URZ, UP5, !UPT ;  /* 0x00000007ff0d7290 */ /* 0x000fe4000affe4ff */
[----:B------:R-:W-:Y:S02]  /*6880*/  UIADD3.X UR57, UPT, UPT, URZ, UR7, URZ, UP4, !UPT ;  /* 0x00000007ff397290 */ /* 0x000fe4000a7fe4ff */
[----:B------:R-:W-:Y:S02]  /*6890*/  UIADD3 UR55, UP5, UPT, UR6, 0x18, URZ ;  /* 0x0000001806377890 */ /* 0x000fe4000ffbe0ff */
[----:B------:R-:W-:Y:S01]  /*68a0*/  UIADD3 UR54, UP4, UPT, UR6, 0x1a, URZ ;  /* 0x0000001a06367890 */ /* 0x000fe2000ff9e0ff */
[----:B------:R-:W-:Y:S01]  /*68b0*/  ISETP.LT.U32.AND P0, PT, R134, UR27, PT ;  /* 0x0000001b86007c0c */ /* 0x000fe2000bf01070 */
[----:B------:R-:W-:Y:S01]  /*68c0*/  UIADD3.X UR58, UPT, UPT, URZ, UR7, URZ, UP5, !UPT ;  /* 0x00000007ff3a7290 */ /* 0x000fe2000affe4ff */
[----:B------:R-:W-:Y:S01]  /*68d0*/  MOV R0, UR57 ;  /* 0x0000003900007c02 */ /* 0x000fe20008000f00 */
[----:B------:R-:W-:-:S02]  /*68e0*/  UIADD3 UR59, UP5, UPT, UR6, 0x1e, URZ ;  /* 0x0000001e063b7890 */ /* 0x000fc4000ffbe0ff */
[----:B------:R-:W-:Y:S02]  /*68f0*/  UIADD3.X UR57, UPT, UPT, URZ, UR7, URZ, UP4, !UPT ;  /* 0x00000007ff397290 */ /* 0x000fe4000a7fe4ff */
[----:B------:R-:W-:Y:S02]  /*6900*/  UIADD3 UR27, UP4, UPT, UR6, 0x19, URZ ;  /* 0x00000019061b7890 */ /* 0x000fe4000ff9e0ff */
[----:B------:R-:W-:Y:S02]  /*6910*/  UIADD3.X UR60, UPT, UPT, URZ, UR7, URZ, UP5, !UPT ;  /* 0x00000007ff3c7290 */ /* 0x000fe4000affe4ff */
[----:B------:R-:W-:Y:S01]  /*6920*/  UIADD3 UR17, UP6, UPT, UR6, 0x13, URZ ;  /* 0x0000001306117890 */ /* 0x000fe2000ffde0ff */
[C---:B------:R-:W-:Y:S02]  /*6930*/  ISETP.LT.U32.AND P1, PT, R134.reuse, UR59, PT ;  /* 0x0000003b86007c0c */ /* 0x040fe4000bf21070 */
[C---:B------:R-:W-:Y:S01]  /*6940*/  ISETP.LT.U32.AND P2, PT, R134.reuse, UR27, PT ;  /* 0x0000001b86007c0c */ /* 0x040fe2000bf41070 */
[----:B------:R-:W-:Y:S01]  /*6950*/  UIADD3 UR27, UP5, UPT, UR6, 0x16, URZ ;  /* 0x00000016061b7890 */ /* 0x000fe2000ffbe0ff */
[----:B------:R-:W-:Y:S01]  /*6960*/  ISETP.LT.U32.AND P5, PT, R134, UR54, PT ;  /* 0x0000003686007c0c */ /* 0x000fe2000bfa1070 */
[----:B------:R-:W-:Y:S01]  /*6970*/  UIADD3.X UR18, UPT, UPT, URZ, UR7, URZ, UP6, !UPT ;  /* 0x00000007ff127290 */ /* 0x000fe2000b7fe4ff */
[----:B------:R-:W-:Y:S01]  /*6980*/  MOV R2, UR57 ;  /* 0x0000003900027c02 */ /* 0x000fe20008000f00 */
[----:B------:R-:W-:Y:S01]  /*6990*/  UIADD3.X UR59, UPT, UPT, URZ, UR7, URZ, UP4, !UPT ;  /* 0x00000007ff3b7290 */ /* 0x000fe2000a7fe4ff */
[----:B------:R-:W-:Y:S01]  /*69a0*/  ISETP.GT.U32.AND.EX P0, PT, R0, RZ, PT, P0 ;  /* 0x000000ff0000720c */ /* 0x000fe20003f04100 */
[----:B------:R-:W-:Y:S01]  /*69b0*/  UIADD3 UR56, UP6, UPT, UR6, 0x17, URZ ;  /* 0x0000001706387890 */ /* 0x000fe2000ffde0ff */
[----:B------:R-:W-:-:S02]  /*69c0*/  MOV R0, UR60 ;  /* 0x0000003c00007c02 */ /* 0x000fc40008000f00 */
[----:B------:R-:W-:Y:S01]  /*69d0*/  ISETP.LT.U32.AND P3, PT, R134, UR55, PT ;  /* 0x0000003786007c0c */ /* 0x000fe2000bf61070 */
[----:B------:R-:W-:Y:S01]  /*69e0*/  UIADD3.X UR55, UPT, UPT, URZ, UR7, URZ, UP5, !UPT ;  /* 0x00000007ff377290 */ /* 0x000fe2000affe4ff */
[----:B------:R-:W-:Y:S01]  /*69f0*/  ISETP.GT.U32.AND.EX P5, PT, R2, RZ, PT, P5 ;  /* 0x000000ff0200720c */ /* 0x000fe20003fa4150 */
[----:B-1----:R-:W-:Y:S01]  /*6a00*/  FMUL R14, R14, UR16 ;  /* 0x000000100e0e7c20 */ /* 0x002fe20008400000 */
[----:B------:R-:W-:Y:S01]  /*6a10*/  MOV R2, UR58 ;  /* 0x0000003a00027c02 */ /* 0x000fe20008000f00 */
[----:B------:R-:W-:Y:S01]  /*6a20*/  UIADD3.X UR57, UPT, UPT, URZ, UR7, URZ, UP6, !UPT ;  /* 0x00000007ff397290 */ /* 0x000fe2000b7fe4ff */
[----:B------:R-:W-:Y:S01]  /*6a30*/  ISETP.GT.U32.AND.EX P1, PT, R0, RZ, PT, P1 ;  /* 0x000000ff0000720c */ /* 0x000fe20003f24110 */
[----:B------:R-:W-:Y:S01]  /*6a40*/  UIADD3 UR54, UP4, UPT, UR6, 0x15, URZ ;  /* 0x0000001506367890 */ /* 0x000fe2000ff9e0ff */
[----:B------:R-:W-:Y:S01]  /*6a50*/  MOV R0, UR59 ;  /* 0x0000003b00007c02 */ /* 0x000fe20008000f00 */
[----:B------:R-:W-:Y:S01]  /*6a60*/  UIADD3 UR19, UP3, UPT, UR6, 0x14, URZ ;  /* 0x0000001406137890 */ /* 0x000fe2000ff7e0ff */
[----:B------:R-:W-:Y:S01]  /*6a70*/  ISETP.GT.U32.AND.EX P3, PT, R2, RZ, PT, P3 ;  /* 0x000000ff0200720c */ /* 0x000fe20003f64130 */
[----:B------:R-:W-:Y:S01]  /*6a80*/  FMUL R13, R13, UR16 ;  /* 0x000000100d0d7c20 */ /* 0x000fe20008400000 */
[----:B------:R-:W-:-:S02]  /*6a90*/  FSEL R14, R14, -INF , !P5 ;  /* 0xff8000000e0e7808 */ /* 0x000fc40006800000 */
[----:B------:R-:W-:Y:S01]  /*6aa0*/  MOV R2, UR55 ;  /* 0x0000003700027c02 */ /* 0x000fe20008000f00 */
[----:B------:R-:W-:Y:S01]  /*6ab0*/  UIADD3.X UR55, UPT, UPT, URZ, UR7, URZ, UP4, !UPT ;  /* 0x00000007ff377290 */ /* 0x000fe2000a7fe4ff */
[----:B------:R-:W-:Y:S02]  /*6ac0*/  ISETP.GT.U32.AND.EX P2, PT, R0, RZ, PT, P2 ;  /* 0x000000ff0000720c */ /* 0x000fe40003f44120 */
[C---:B------:R-:W-:Y:S01]  /*6ad0*/  ISETP.LT.U32.AND P5, PT, R134.reuse, UR27, PT ;  /* 0x0000001b86007c0c */ /* 0x040fe2000bfa1070 */
[----:B------:R-:W-:Y:S01]  /*6ae0*/  UIADD3.X UR27, UPT, UPT, URZ, UR7, URZ, UP3, !UPT ;  /* 0x00000007ff1b7290 */ /* 0x000fe20009ffe4ff */
[----:B------:R-:W-:Y:S02]  /*6af0*/  ISETP.LT.U32.AND P4, PT, R134, UR56, PT ;  /* 0x0000003886007c0c */ /* 0x000fe4000bf81070 */
[----:B------:R-:W-:Y:S02]  /*6b00*/  MOV R0, UR57 ;  /* 0x0000003900007c02 */ /* 0x000fe40008000f00 */
[----:B------:R-:W-:-:S02]  /*6b10*/  FSEL R21, R13, -INF , !P2 ;  /* 0xff8000000d157808 */ /* 0x000fc40005000000 */
[----:B------:R-:W-:Y:S02]  /*6b20*/  ISETP.GT.U32.AND.EX P4, PT, R0, RZ, PT, P4 ;  /* 0x000000ff0000720c */ /* 0x000fe40003f84140 */
[----:B------:R-:W-:Y:S02]  /*6b30*/  ISETP.GT.U32.AND.EX P5, PT, R2, RZ, PT, P5 ;  /* 0x000000ff0200720c */ /* 0x000fe40003fa4150 */
[----:B------:R-:W-:Y:S02]  /*6b40*/  ISETP.LT.U32.AND P2, PT, R134, UR54, PT ;  /* 0x0000003686007c0c */ /* 0x000fe4000bf41070 */
[----:B------:R-:W-:Y:S01]  /*6b50*/  MOV R0, UR55 ;  /* 0x0000003700007c02 */ /* 0x000fe20008000f00 */
[----:B------:R-:W-:Y:S01]  /*6b60*/  FMUL R12, R12, UR16 ;  /* 0x000000100c0c7c20 */ /* 0x000fe20008400000 */
[----:B------:R-:W-:Y:S01]  /*6b70*/  MOV R2, UR27 ;  /* 0x0000001b00027c02 */ /* 0x000fe20008000f00 */
[----:B------:R-:W-:Y:S01]  /*6b80*/  UIADD3 UR27, UP3, UPT, UR6, 0x1d, URZ ;  /* 0x0000001d061b7890 */ /* 0x000fe2000ff7e0ff */
[----:B------:R-:W-:Y:S01]  /*6b90*/  FMUL R11, R11, UR16 ;  /* 0x000000100b0b7c20 */ /* 0x000fe20008400000 */
[----:B------:R-:W-:Y:S01]  /*6ba0*/  ISETP.GT.U32.AND.EX P2, PT, R0, RZ, PT, P2 ;  /* 0x000000ff0000720c */ /* 0x000fe20003f44120 */
[----:B------:R-:W-:Y:S01]  /*6bb0*/  UIADD3 UR58, UP5, UPT, UR6, 0x1b, URZ ;  /* 0x0000001b063a7890 */ /* 0x000fe2000ffbe0ff */
[----:B------:R-:W-:Y:S01]  /*6bc0*/  MOV R0, UR18 ;  /* 0x0000001200007c02 */ /* 0x000fe20008000f00 */
[----:B------:R-:W-:Y:S01]  /*6bd0*/  UIADD3 UR56, UP4, UPT, UR6, 0x1c, URZ ;  /* 0x0000001c06387890 */ /* 0x000fe2000ff9e0ff */
[----:B------:R-:W-:Y:S01]  /*6be0*/  FSEL R12, R12, -INF , !P3 ;  /* 0xff8000000c0c7808 */ /* 0x000fe20005800000 */
[----:B------:R-:W-:Y:S01]  /*6bf0*/  UIADD3.X UR18, UPT, UPT, URZ, UR7, URZ, UP3, !UPT ;  /* 0x00000007ff127290 */ /* 0x000fe20009ffe4ff */
[C---:B------:R-:W-:Y:S01]  /*6c00*/  ISETP.LT.U32.AND P3, PT, R134.reuse, UR19, PT ;  /* 0x0000001386007c0c */ /* 0x040fe2000bf61070 */
[----:B------:R-:W-:Y:S01]  /*6c10*/  UIADD3 UR6, UP3, UPT, UR6, 0x10, URZ ;  /* 0x0000001006067890 */ /* 0x000fe2000ff7e0ff */
[----:B------:R-:W-:Y:S01]  /*6c20*/  FSEL R13, R11, -INF , !P4 ;  /* 0xff8000000b0d7808 */ /* 0x000fe20006000000 */
[----:B------:R-:W-:Y:S01]  /*6c30*/  UIADD3.X UR19, UPT, UPT, URZ, UR7, URZ, UP5, !UPT ;  /* 0x00000007ff137290 */ /* 0x000fe2000affe4ff */
[----:B------:R-:W-:Y:S01]  /*6c40*/  ISETP.LT.U32.AND P4, PT, R134, UR17, PT ;  /* 0x0000001186007c0c */ /* 0x000fe2000bf81070 */
[----:B------:R-:W-:Y:S01]  /*6c50*/  UIADD3.X UR17, UPT, UPT, URZ, UR7, URZ, UP4, !UPT ;  /* 0x00000007ff117290 */ /* 0x000fe2000a7fe4ff */
[----:B------:R-:W-:Y:S01]  /*6c60*/  FMUL R9, R9, UR16 ;  /* 0x0000001009097c20 */ /* 0x000fe20008400000 */
[----:B------:R-:W-:Y:S01]  /*6c70*/  FMUL R10, R10, UR16 ;  /* 0x000000100a0a7c20 */ /* 0x000fe20008400000 */
[----:B------:R-:W-:Y:S01]  /*6c80*/  UIADD3.X UR7, UPT, UPT, URZ, UR7, URZ, UP3, !UPT ;  /* 0x00000007ff077290 */ /* 0x000fe20009ffe4ff */
[----:B------:R-:W-:Y:S01]  /*6c90*/  FMUL R8, R8, UR16 ;  /* 0x0000001008087c20 */ /* 0x000fe20008400000 */
[----:B------:R-:W-:-:S02]  /*6ca0*/  ISETP.GT.U32.AND.EX P3, PT, R2, RZ, PT, P3 ;  /* 0x000000ff0200720c */ /* 0x000fc40003f64130 */
[----:B------:R-:W-:Y:S02]  /*6cb0*/  FSEL R11, R9, -INF , !P2 ;  /* 0xff800000090b7808 */ /* 0x000fe40005000000 */
[----:B------:R-:W-:Y:S02]  /*6cc0*/  ISETP.GT.U32.AND.EX P4, PT, R0, RZ, PT, P4 ;  /* 0x000000ff0000720c */ /* 0x000fe40003f84140 */
[----:B------:R-:W-:Y:S02]  /*6cd0*/  FSEL R10, R10, -INF , !P5 ;  /* 0xff8000000a0a7808 */ /* 0x000fe40006800000 */
[----:B------:R-:W-:Y:S02]  /*6ce0*/  ISETP.LT.U32.AND P2, PT, R134, UR5, PT ;  /* 0x0000000586007c0c */ /* 0x000fe4000bf41070 */
[----:B------:R-:W-:Y:S02]  /*6cf0*/  MOV R2, UR13 ;  /* 0x0000000d00027c02 */ /* 0x000fe40008000f00 */
[----:B------:R-:W-:-:S02]  /*6d00*/  FSEL R8, R8, -INF , !P3 ;  /* 0xff80000008087808 */ /* 0x000fc40005800000 */
[C---:B------:R-:W-:Y:S02]  /*6d10*/  ISETP.LT.U32.AND P5, PT, R134.reuse, UR4, PT ;  /* 0x0000000486007c0c */ /* 0x040fe4000bfa1070 */
[----:B------:R-:W-:Y:S02]  /*6d20*/  MOV R0, UR15 ;  /* 0x0000000f00007c02 */ /* 0x000fe40008000f00 */
[----:B------:R-:W-:Y:S02]  /*6d30*/  ISETP.LT.U32.AND P3, PT, R134, UR6, PT ;  /* 0x0000000686007c0c */ /* 0x000fe4000bf61070 */
[----:B------:R-:W-:Y:S01]  /*6d40*/  MOV R9, UR7 ;  /* 0x0000000700097c02 */ /* 0x000fe20008000f00 */
[----:B------:R-:W-:Y:S01]  /*6d50*/  FMUL R5, R5, UR16 ;  /* 0x0000001005057c20 */ /* 0x000fe20008400000 */
[----:B------:R-:W-:Y:S01]  /*6d60*/  ISETP.GT.U32.AND.EX P2, PT, R2, RZ, PT, P2 ;  /* 0x000000ff0200720c */ /* 0x000fe20003f44120 */
[----:B------:R-:W-:Y:S01]  /*6d70*/  FMUL R6, R6, UR16 ;  /* 0x0000001006067c20 */ /* 0x000fe20008400000 */
[----:B------:R-:W-:Y:S01]  /*6d80*/  FMUL R4, R4, UR16 ;  /* 0x0000001004047c20 */ /* 0x000fe20008400000 */
[----:B------:R-:W-:-:S02]  /*6d90*/  ISETP.GT.U32.AND.EX P5, PT, R0, RZ, PT, P5 ;  /* 0x000000ff0000720c */ /* 0x000fc40003fa4150 */
[----:B------:R-:W-:Y:S01]  /*6da0*/  ISETP.GT.U32.AND.EX P3, PT, R9, RZ, PT, P3 ;  /* 0x000000ff0900720c */ /* 0x000fe20003f64130 */
[----:B------:R-:W-:Y:S01]  /*6db0*/  FMUL R7, R7, UR16 ;  /* 0x0000001007077c20 */ /* 0x000fe20008400000 */
[----:B------:R-:W-:Y:S02]  /*6dc0*/  FSEL R0, R5, -INF , !P2 ;  /* 0xff80000005007808 */ /* 0x000fe40005000000 */
[----:B------:R-:W-:Y:S02]  /*6dd0*/  FSEL R9, R6, -INF , !P5 ;  /* 0xff80000006097808 */ /* 0x000fe40006800000 */
[----:B------:R-:W-:Y:S02]  /*6de0*/  FSEL R5, R4, -INF , !P3 ;  /* 0xff80000004057808 */ /* 0x000fe40005800000 */
[----:B------:R-:W-:Y:S02]  /*6df0*/  FSEL R7, R7, -INF , !P4 ;  /* 0xff80000007077808 */ /* 0x000fe40006000000 */
[----:B------:R-:W-:-:S04]  /*6e00*/  FMNMX3 R2, R5, R0, R9, !PT ;  /* 0x0000000005027276 */ /* 0x000fc80007800009 */
[----:B------:R-:W-:Y:S02]  /*6e10*/  FMNMX3 R2, R2, R7, R8, !PT ;  /* 0x0000000702027276 */ /* 0x000fe40007800008 */
[C---:B------:R-:W-:Y:S02]  /*6e20*/  ISETP.LT.U32.AND P2, PT, R134.reuse, UR56, PT ;  /* 0x0000003886007c0c */ /* 0x040fe4000bf41070 */
[----:B------:R-:W-:Y:S02]  /*6e30*/  ISETP.LT.U32.AND P3, PT, R134, UR58, PT ;  /* 0x0000003a86007c0c */ /* 0x000fe4000bf61070 */
[----:B------:R-:W-:Y:S02]  /*6e40*/  MOV R6, UR17 ;  /* 0x0000001100067c02 */ /* 0x000fe40008000f00 */
[----:B------:R-:W-:Y:S02]  /*6e50*/  MOV R23, UR19 ;  /* 0x0000001300177c02 */ /* 0x000fe40008000f00 */
[----:B------:R-:W-:Y:S01]  /*6e60*/  FMNMX3 R2, R2, R11, R10, !PT ;  /* 0x0000000b02027276 */ /* 0x000fe2000780000a */
[----:B------:R-:W-:Y:S01]  /*6e70*/  FMUL R16, R16, UR16 ;  /* 0x0000001010107c20 */ /* 0x000fe20008400000 */
[----:B------:R-:W-:Y:S01]  /*6e80*/  FMUL R15, R15, UR16 ;  /* 0x000000100f0f7c20 */ /* 0x000fe20008400000 */
[----:B------:R-:W-:-:S02]  /*6e90*/  ISETP.LT.U32.AND P5, PT, R134, UR27, PT ;  /* 0x0000001b86007c0c */ /* 0x000fc4000bfa1070 */
[----:B------:R-:W-:Y:S02]  /*6ea0*/  MOV R4, UR18 ;  /* 0x0000001200047c02 */ /* 0x000fe40008000f00 */
[----:B------:R-:W-:Y:S02]  /*6eb0*/  ISETP.GT.U32.AND.EX P2, PT, R6, RZ, PT, P2 ;  /* 0x000000ff0600720c */ /* 0x000fe40003f44120 */
[----:B------:R-:W-:Y:S02]  /*6ec0*/  ISETP.GT.U32.AND.EX P3, PT, R23, RZ, PT, P3 ;  /* 0x000000ff1700720c */ /* 0x000fe40003f64130 */
[----:B------:R-:W-:Y:S01]  /*6ed0*/  FMNMX3 R2, R2, R13, R12, !PT ;  /* 0x0000000d02027276 */ /* 0x000fe2000780000c */
[----:B------:R-:W-:Y:S01]  /*6ee0*/  FMUL R18, R18, UR16 ;  /* 0x0000001012127c20 */ /* 0x000fe20008400000 */
[----:B------:R-:W-:Y:S01]  /*6ef0*/  FMUL R17, R17, UR16 ;  /* 0x0000001011117c20 */ /* 0x000fe20008400000 */
[----:B------:R-:W-:Y:S02]  /*6f00*/  ISETP.GT.U32.AND.EX P5, PT, R4, RZ, PT, P5 ;  /* 0x000000ff0400720c */ /* 0x000fe40003fa4150 */
[----:B------:R-:W-:-:S02]  /*6f10*/  FSEL R16, R16, -INF , !P2 ;  /* 0xff80000010107808 */ /* 0x000fc40005000000 */
[----:B------:R-:W-:Y:S02]  /*6f20*/  FSEL R15, R15, -INF , !P3 ;  /* 0xff8000000f0f7808 */ /* 0x000fe40005800000 */
[----:B------:R-:W-:Y:S01]  /*6f30*/  FMNMX3 R2, R2, R21, R14, !PT ;  /* 0x0000001502027276 */ /* 0x000fe2000780000e */
[----:B------:R-:W-:Y:S01]  /*6f40*/  FMUL R19, R19, UR16 ;  /* 0x0000001013137c20 */ /* 0x000fe20008400000 */
[----:B------:R-:W-:Y:S02]  /*6f50*/  FSEL R18, R18, -INF , !P1 ;  /* 0xff80000012127808 */ /* 0x000fe40004800000 */
[----:B------:R-:W-:Y:S02]  /*6f60*/  FSEL R17, R17, -INF , !P5 ;  /* 0xff80000011117808 */ /* 0x000fe40006800000 */
[----:B------:R-:W-:Y:S02]  /*6f70*/  FMNMX3 R2, R2, R15, R16, !PT ;  /* 0x0000000f02027276 */ /* 0x000fe40007800010 */
[----:B------:R-:W-:-:S02]  /*6f80*/  FSEL R19, R19, -INF , !P0 ;  /* 0xff80000013137808 */ /* 0x000fc40004000000 */
[----:B------:R-:W-:-:S04]  /*6f90*/  FMNMX3 R2, R2, R17, R18, !PT ;  /* 0x0000001102027276 */ /* 0x000fc80007800012 */
[----:B------:R-:W-:-:S05]  /*6fa0*/  FMNMX3 R2, R2, R19, R219, !PT ;  /* 0x0000001302027276 */ /* 0x000fca00078000db */
[--C-:B------:R-:W-:Y:S01]  /*6fb0*/  FADD R0, R0, -R2.reuse ;  /* 0x8000000200007221 */ /* 0x100fe20000000000 */
        /* <DEDUP_REMOVED lines=14> */
[----:B------:R-:W-:Y:S01]  /*70a0*/  FADD R19, R19, -R2 ;  /* 0x8000000213137221 */ /* 0x000fe20000000000 */
[----:B------:R-:W-:Y:S01]  /*70b0*/  FMUL R4, R0, 1.4426950216293334961 ;  /* 0x3fb8aa3b00047820 */ /* 0x000fe20000400000 */
        /* <DEDUP_REMOVED lines=15> */
[----:B------:R-:W-:Y:S08]  /*71b0*/  MUFU.EX2 R227, R5 ;  /* 0x0000000500e37308 */ /* 0x000ff00000000800 */
[----:B0-----:R-:W0:Y:S08]  /*71c0*/  MUFU.EX2 R24, R4 ;  /* 0x0000000400187308 */ /* 0x001e300000000800 */
[----:B------:R-:W-:Y:S08]  /*71d0*/  MUFU.EX2 R0, R0 ;  /* 0x0000000000007308 */ /* 0x000ff00000000800 */
[----:B------:R-:W1:Y:S08]  /*71e0*/  MUFU.EX2 R221, R7 ;  /* 0x0000000700dd7308 */ /* 0x000e700000000800 */
[----:B------:R-:W-:Y:S08]  /*71f0*/  MUFU.EX2 R142, R8 ;  /* 0x00000008008e7308 */ /* 0x000ff00000000800 */
[----:B------:R-:W0:Y:S08]  /*7200*/  MUFU.EX2 R223, R11 ;  /* 0x0000000b00df7308 */ /* 0x000e300000000800 */
        /* <DEDUP_REMOVED lines=9> */
[----:B------:R-:W2:Y:S01]  /*72a0*/  MUFU.EX2 R144, R19 ;  /* 0x0000001300907308 */ /* 0x000ea20000000800 */
[----:B0-----:R-:W-:-:S02]  /*72b0*/  F2FP.BF16.F32.PACK_AB R4, R24, R227 ;  /* 0x000000e31804723e */ /* 0x001fc400000010ff */
[----:B-1----:R-:W-:Y:S02]  /*72c0*/  F2FP.BF16.F32.PACK_AB R5, R221, R0 ;  /* 0x00000000dd05723e */ /* 0x002fe400000010ff */
[----:B------:R-:W-:Y:S02]  /*72d0*/  F2FP.BF16.F32.PACK_AB R6, R223, R142 ;  /* 0x0000008edf06723e */ /* 0x000fe400000010ff */
[----:B------:R-:W-:Y:S02]  /*72e0*/  F2FP.BF16.F32.PACK_AB R7, R225, R220 ;  /* 0x000000dce107723e */ /* 0x000fe400000010ff */
[----:B------:R-:W-:Y:S02]  /*72f0*/  F2FP.BF16.F32.PACK_AB R8, R147, R222 ;  /* 0x000000de9308723e */ /* 0x000fe400000010ff */
[----:B------:R-:W-:Y:S02]  /*7300*/  F2FP.BF16.F32.PACK_AB R9, R141, R146 ;  /* 0x000000928d09723e */ /* 0x000fe400000010ff */
[----:B------:R-:W-:Y:S01]  /*7310*/  F2FP.BF16.F32.PACK_AB R10, R139, R140 ;  /* 0x0000008c8b0a723e */ /* 0x000fe200000010ff */
[----:B------:R-:W-:Y:S01]  /*7320*/  FADD R227, R227, R24 ;  /* 0x00000018e3e37221 */ /* 0x000fe20000000000 */
[----:B--2---:R-:W-:Y:S01]  /*7330*/  F2FP.BF16.F32.PACK_AB R11, R144, R145 ;  /* 0x00000091900b723e */ /* 0x004fe200000010ff */
[----:B------:R-:W-:Y:S01]  /*7340*/  STS.U16 [R133+UR22+0xa000], R20 ;  /* 0x00a0001485007988 */ /* 0x000fe20008000416 */
[----:B------:R-:W-:-:S02]  /*7350*/  FADD R219, -R2, R219 ;  /* 0x000000db02db7221 */ /* 0x000fc40000000100 */
[----:B------:R-:W-:Y:S01]  /*7360*/  STTM.x8 tmem[UR21+0x90], R4 ;  /* 0x00009004000079ed */ /* 0x000fe200081c0015 */
[----:B------:R-:W-:Y:S04]  /*7370*/  STS.U16 [R133+UR22+0xa100], R22 ;  /* 0x00a1001685007988 */ /* 0x000fe80008000416 */
[----:B---3--:R-:W-:Y:S04]  /*7380*/  STS.U16 [R133+UR22+0xa200], R44 ;  /* 0x00a2002c85007988 */ /* 0x008fe80008000416 */
[----:B-----5:R-:W-:Y:S04]  /*7390*/  STS.U16 [R133+UR22+0xa300], R46 ;  /* 0x00a3002e85007988 */ /* 0x020fe80008000416 */
[----:B------:R-:W-:Y:S04]  /*73a0*/  STS.U16 [R133+UR22+0xa400], R48 ;  /* 0x00a4003085007988 */ /* 0x000fe80008000416 */
[----:B------:R-:W-:Y:S04]  /*73b0*/  STS.U16 [R133+UR22+0xa500], R50 ;  /* 0x00a5003285007988 */ /* 0x000fe80008000416 */
[----:B------:R-:W-:Y:S04]  /*73c0*/  STS.U16 [R133+UR22+0xa600], R32 ;  /* 0x00a6002085007988 */ /* 0x000fe80008000416 */
[----:B------:R-:W-:Y:S04]  /*73d0*/  STS.U16 [R133+UR22+0xa700], R34 ;  /* 0x00a7002285007988 */ /* 0x000fe80008000416 */
[----:B------:R-:W-:Y:S04]  /*73e0*/  STS.U16 [R133+UR22+0xa800], R36 ;  /* 0x00a8002485007988 */ /* 0x000fe80008000416 */
[----:B------:R0:W-:Y:S04]  /*73f0*/  STS.U16 [R133+UR22+0xa900], R224 ;  /* 0x00a900e085007988 */ /* 0x0001e80008000416 */
[----:B------:R1:W-:Y:S04]  /*7400*/  STS.U16 [R133+UR22+0xaa00], R226 ;  /* 0x00aa00e285007988 */ /* 0x0003e80008000416 */
[----:B----4-:R1:W-:Y:S04]  /*7410*/  STS.U16 [R133+UR22+0xab00], R228 ;  /* 0x00ab00e485007988 */ /* 0x0103e80008000416 */
[----:B------:R1:W-:Y:S01]  /*7420*/  STS.U16 [R133+UR22+0xac00], R230 ;  /* 0x00ac00e685007988 */ /* 0x0003e20008000416 */
[----:B0-----:R-:W-:-:S03]  /*7430*/  FADD R224, R0, R227 ;  /* 0x000000e300e07221 */ /* 0x001fc60000000000 */
[----:B------:R1:W-:Y:S04]  /*7440*/  STS.U16 [R133+UR22+0xad00], R232 ;  /* 0x00ad00e885007988 */ /* 0x0003e80008000416 */
[----:B------:R1:W-:Y:S04]  /*7450*/  STS.U16 [R133+UR22+0xae00], R234 ;  /* 0x00ae00ea85007988 */ /* 0x0003e80008000416 */
[----:B------:R1:W-:Y:S01]  /*7460*/  STS.U16 [R133+UR22+0xaf00], R236 ;  /* 0x00af00ec85007988 */ /* 0x0003e20008000416 */
[----:B------:R-:W-:Y:S01]  /*7470*/  FMUL R0, R219, 1.4426950216293334961 ;  /* 0x3fb8aa3bdb007820 */ /* 0x000fe20000400000 */
[----:B------:R-:W0:Y:S02]  /*7480*/  FENCE.VIEW.ASYNC.T ;  /* 0x00000000000073c6 */ /* 0x000e240000000200 */
[----:B0-----:R-:W-:Y:S06]  /*7490*/  BAR.SYNC.DEFER_BLOCKING 0x0 ;  /* 0x0000000000007b1d */ /* 0x001fec0000010000 */
[----:B------:R-:W0:Y:S01]  /*74a0*/  LDTM.x128 R4, tmem[UR21] ;  /* 0x00000015000479ee */ /* 0x000e2200083c0000 */
[----:B------:R-:W0:Y:S01]  /*74b0*/  MUFU.EX2 R0, R0 ;  /* 0x0000000000007308 */ /* 0x000e220000000800 */
[----:B------:R-:W-:Y:S01]  /*74c0*/  NOP ;  /* 0x0000000000007918 */ /* 0x000fe20000000000 */
        /* <DEDUP_REMOVED lines=128> */
[----:B------:R0:W-:Y:S01]  /*7cd0*/  STTM.x128 tmem[UR21], R4 ;  /* 0x00000004000079ed */ /* 0x0001e200083c0015 */
[----:B------:R-:W2:Y:S02]  /*7ce0*/  FENCE.VIEW.ASYNC.T ;  /* 0x00000000000073c6 */ /* 0x000ea40000000200 */
[----:B--2---:R-:W-:Y:S01]  /*7cf0*/  BAR.SYNC.DEFER_BLOCKING 0x0 ;  /* 0x0000000000007b1d */ /* 0x004fe20000010000 */
[----:B------:R-:W-:-:S04]  /*7d00*/  FADD R221, R221, R224 ;  /* 0x000000e0dddd7221 */ /* 0x000fc80000000000 */
[----:B------:R-:W-:-:S04]  /*7d10*/  FADD R142, R142, R221 ;  /* 0x000000dd8e8e7221 */ /* 0x000fc80000000000 */
[----:B------:R-:W-:-:S04]  /*7d20*/  FADD R223, R223, R142 ;  /* 0x0000008edfdf7221 */ /* 0x000fc80000000000 */
[----:B------:R-:W-:Y:S01]  /*7d30*/  FADD R220, R220, R223 ;  /* 0x000000dfdcdc7221 */ /* 0x000fe20000000000 */
[----:B------:R2:W-:Y:S06]  /*7d40*/  MEMBAR.ALL.CTA ;  /* 0x0000000000007992 */ /* 0x0005ec0000008000 */
[----:B--2---:R-:W2:Y:S01]  /*7d50*/  FENCE.VIEW.ASYNC.S ;  /* 0x00000000000073c6 */ /* 0x004ea20000000000 */
[----:B------:R-:W-:-:S04]  /*7d60*/  FADD R225, R225, R220 ;  /* 0x000000dce1e17221 */ /* 0x000fc80000000000 */
[----:B------:R-:W-:-:S04]  /*7d70*/  FADD R142, R222, R225 ;  /* 0x000000e1de8e7221 */ /* 0x000fc80000000000 */
[----:B------:R-:W-:-:S04]  /*7d80*/  FADD R147, R147, R142 ;  /* 0x0000008e93937221 */ /* 0x000fc80000000000 */
[----:B------:R-:W-:-:S04]  /*7d90*/  FADD R146, R146, R147 ;  /* 0x0000009392927221 */ /* 0x000fc80000000000 */
[----:B------:R-:W-:-:S04]  /*7da0*/  FADD R141, R141, R146 ;  /* 0x000000928d8d7221 */ /* 0x000fc80000000000 */
[----:B------:R-:W-:-:S04]  /*7db0*/  FADD R140, R140, R141 ;  /* 0x0000008d8c8c7221 */ /* 0x000fc80000000000 */
[----:B------:R-:W-:Y:S01]  /*7dc0*/  FADD R140, R139, R140 ;  /* 0x0000008c8b8c7221 */ /* 0x000fe20000000000 */
[----:B------:R-:W-:-:S03]  /*7dd0*/  ULEA UR27, UR26, UR22, 0x3 ;  /* 0x000000161a1b7291 */ /* 0x000fc6000f8e18ff */
[----:B------:R-:W-:Y:S01]  /*7de0*/  FADD R145, R145, R140 ;  /* 0x0000008c91917221 */ /* 0x000fe20000000000 */
[----:B------:R-:W-:-:S03]  /*7df0*/  UIADD3 UR27, UPT, UPT, UR27, 0xb000, URZ ;  /* 0x0000b0001b1b7890 */ /* 0x000fc6000fffe0ff */
[----:B------:R-:W-:Y:S01]  /*7e00*/  FADD R145, R144, R145 ;  /* 0x0000009190917221 */ /* 0x000fe20000000000 */
[----:B--2---:R-:W-:Y:S01]  /*7e10*/  BAR.SYNC.DEFER_BLOCKING 0x0 ;  /* 0x0000000000007b1d */ /* 0x004fe20000010000 */
[----:B0-----:R-:W-:-:S05]  /*7e20*/  MOV R4, R135 ;  /* 0x0000008700047202 */ /* 0x001fca0000000f00 */
[----:B-1----:R-:W-:Y:S05]  /*7e30*/  BRA.U UP2, `(.L_x_19) ;  /* 0x0000000102247547 */ /* 0x002fea000b800000 */
[----:B------:R-:W-:Y:S01]  /*7e40*/  UMOV UR4, UR27 ;  /* 0x0000001b00047c82 */ /* 0x000fe20008000000 */
[----:B------:R-:W-:Y:S01]  /*7e50*/  UMOV UR5, URZ ;  /* 0x000000ff00057c82 */ /* 0x000fe20008000000 */
[----:B------:R-:W-:Y:S01]  /*7e60*/  UMOV UR69, 0xc0004010 ;  /* 0xc000401000457882 */ /* 0x000fe20000000000 */
[----:B------:R-:W-:Y:S01]  /*7e70*/  UMOV UR16, 0x0 ;  /* 0x0000000000107882 */ /* 0x000fe20000000000 */
[----:B------:R-:W-:Y:S01]  /*7e80*/  UMOV UR17, 0x8200490 ;  /* 0x0820049000117882 */ /* 0x000fe20000000000 */
[----:B------:R-:W-:Y:S01]  /*7e90*/  UMOV UR4, UR4 ;  /* 0x0000000400047c82 */ /* 0x000fe20008000000 */
[----:B------:R0:W-:Y:S01]  /*7ea0*/  UTCHMMA tmem[UR67], gdesc[UR68], tmem[UR66], tmem[UR16], idesc[UR17], UPT ;  /* 0x00ff1044430079ea */ /* 0x0001e2000b800042 */
[----:B------:R0:W-:Y:S01]  /*7eb0*/  UTCBAR [UR4], URZ ;  /* 0x000000ff040073e9 */ /* 0x0001e200080000ff */
[----:B------:R-:W-:Y:S02]  /*7ec0*/  NOP ;  /* 0x0000000000007918 */ /* 0x000fe40000000000 */
.L_x_19:
[----:B------:R-:W-:Y:S01]  /*7ed0*/  ISETP.LE.U32.AND P0, PT, R214, UR6, PT ;  /* 0x00000006d6007c0c */ /* 0x000fe2000bf03070 */
[----:B------:R-:W-:Y:S01]  /*7ee0*/  UIADD3 UR26, UPT, UPT, UR26, 0x1, URZ ;  /* 0x000000011a1a7890 */ /* 0x000fe2000fffe0ff */
[----:B------:R-:W-:Y:S01]  /*7ef0*/  MOV R5, UR7 ;  /* 0x0000000700057c02 */ /* 0x000fe20008000f00 */
[----:B------:R-:W-:Y:S01]  /*7f00*/  FFMA R143, R0, R143, R145 ;  /* 0x0000008f008f7223 */ /* 0x000fe20000000091 */
[----:B------:R-:W-:Y:S01]  /*7f10*/  IADD3 R132, PT, PT, R132, UR24, RZ ;  /* 0x0000001884847c10 */ /* 0x000fe2000fffe0ff */
[----:B------:R-:W-:Y:S01]  /*7f20*/  UISETP.GT.AND UP3, UPT, UR26, 0x1, UPT ;  /* 0x000000011a00788c */ /* 0x000fe2000bf64270 */
[----:B------:R-:W-:Y:S02]  /*7f30*/  ISETP.GE.U32.AND.EX P0, PT, R5, RZ, PT, P0 ;  /* 0x000000ff0500720c */ /* 0x000fe40003f06100 */
[----:B------:R-:W-:Y:S01]  /*7f40*/  IADD3 R3, PT, PT, R3, UR25, RZ ;  /* 0x0000001903037c10 */ /* 0x000fe2000fffe0ff */
[----:B0-----:R-:W-:Y:S01]  /*7f50*/  USEL UR4, URZ, 0x1, !UP3 ;  /* 0x00000001ff047887 */ /* 0x001fe2000d800000 */
[----:B------:R-:W-:Y:S01]  /*7f60*/  MOV R0, R4 ;  /* 0x0000000400007202 */ /* 0x000fe20000000f00 */
[----:B------:R-:W-:Y:S01]  /*7f70*/  USEL UR26, UR26, URZ, !UP3 ;  /* 0x000000ff1a1a7287 */ /* 0x000fe2000d800000 */
[----:B------:R-:W-:-:S03]  /*7f80*/  MOV R219, R2 ;  /* 0x0000000200db7202 */ /* 0x000fc60000000f00 */
[----:B------:R-:W-:-:S04]  /*7f90*/  LOP3.LUT R135, R135, UR4, RZ, 0x3c, !PT ;  /* 0x0000000487877c12 */ /* 0x000fc8000f8e3cff */
[----:B------:R-:W-:Y:S05]  /*7fa0*/  @!P0 BRA `(.L_x_20) ;  /* 0xffffffe000088947 */ /* 0x000fea000383ffff */
[----:B------:R-:W-:Y:S02]  /*7fb0*/  ISETP.GE.AND P0, PT, R213, 0x1, PT ;  /* 0x00000001d500780c */ /* 0x000fe40003f06270 */
[----:B------:R-:W-:-:S11]  /*7fc0*/  MOV R219, R2 ;  /* 0x0000000200db7202 */ /* 0x000fd60000000f00 */
[----:B------:R-:W-:Y:S05]  /*7fd0*/  @!P0 BRA `(.L_x_15) ;  /* 0x0000000000108947 */ /* 0x000fea0003800000 */
[----:B------:R-:W-:-:S04]  /*7fe0*/  SHF.L.U32 R0, R4, 0x1f, RZ ;  /* 0x0000001f04007819 */ /* 0x000fc800000006ff */
[----:B------:R-:W0:Y:S02]  /*7ff0*/  SYNCS.PHASECHK.TRANS64.TRYWAIT P0, [UR27], R0 ;  /* 0x00000000ff0075a7 */ /* 0x000e24000800111b */
[----:B0-----:R-:W-:Y:S05]  /*8000*/  @!P0 BRA `(.L_x_21) ;  /* 0x0000004800f08947 */ /* 0x001fea0003800000 */
.L_x_27:
[----:B------:R-:W-:-:S07]  /*8010*/  MOV R219, R2 ;  /* 0x0000000200db7202 */ /* 0x000fce0000000f00 */
.L_x_15:
[C---:B------:R-:W-:Y:S01]  /*8020*/  FMUL R0, R143.reuse, 8388608 ;  /* 0x4b0000008f007820 */ /* 0x040fe20000400000 */
[----:B------:R-:W-:Y:S01]  /*8030*/  BAR.SYNC.DEFER_BLOCKING 0x0 ;  /* 0x0000000000007b1d */ /* 0x000fe20000010000 */
[C---:B------:R-:W-:Y:S01]  /*8040*/  FSETP.GEU.AND P0, PT, R143.reuse, 1.175494350822287508e-38, PT ;  /* 0x008000008f00780b */ /* 0x040fe20003f0e000 */
[----:B------:R-:W-:Y:S01]  /*8050*/  HFMA2 R3, -RZ, RZ, 1.443359375, -0.2030029296875 ;  /* 0x3dc6b27fff037431 */ /* 0x000fe200000001ff */
[----:B------:R-:W-:Y:S02]  /*8060*/  FSETP.GEU.AND P3, PT, |R143|, 1.175494350822287508e-38, PT ;  /* 0x008000008f00780b */ /* 0x000fe40003f6e200 */
[----:B------:R-:W-:Y:S01]  /*8070*/  FSEL R135, R0, R143, !P0 ;  /* 0x0000008f00877208 */ /* 0x000fe20004000000 */
[----:B------:R-:W0:Y:S03]  /*8080*/  LDCU.64 UR4, c[0x0][0x3e0] ;  /* 0x00007c00ff0477ac */ /* 0x000e260008000a00 */
[C---:B------:R-:W-:Y:S01]  /*8090*/  IADD3 R0, PT, PT, R135.reuse, -0x3f3504f3, RZ ;  /* 0xc0cafb0d87007810 */ /* 0x040fe20007ffe0ff */
[----:B------:R-:W2:Y:S01]  /*80a0*/  LDCU.64 UR6, c[0x0][0x3e0] ;  /* 0x00007c00ff0677ac */ /* 0x000ea20008000a00 */
[----:B------:R-:W-:-:S02]  /*80b0*/  ISETP.GE.U32.AND P1, PT, R135, 0x7f800000, PT ;  /* 0x7f8000008700780c */ /* 0x000fc40003f26070 */
[----:B------:R-:W-:Y:S02]  /*80c0*/  LOP3.LUT R2, R0, 0xff800000, RZ, 0xc0, !PT ;  /* 0xff80000000027812 */ /* 0x000fe400078ec0ff */
[C---:B------:R-:W-:Y:S02]  /*80d0*/  FSETP.NEU.AND P2, PT, R135.reuse, RZ, PT ;  /* 0x000000ff8700720b */ /* 0x040fe40003f4d000 */
[----:B------:R-:W-:-:S05]  /*80e0*/  IADD3 R0, PT, PT, R135, -R2, RZ ;  /* 0x8000000287007210 */ /* 0x000fca0007ffe0ff */
[----:B------:R-:W-:Y:S01]  /*80f0*/  FADD R132, R0, -1 ;  /* 0xbf80000000847421 */ /* 0x000fe20000000000 */
[----:B------:R-:W-:Y:S01]  /*8100*/  FSEL R0, RZ, -23, P0 ;  /* 0xc1b80000ff007808 */ /* 0x000fe20000000000 */
[----:B------:R-:W3:Y:S02]  /*8110*/  @!P6 SYNCS.CCTL.IV [UR22+0xb000] ;  /* 0x00b00000ff00e9b1 */ /* 0x000ee40008000016 */
[----:B---3--:R-:W-:Y:S01]  /*8120*/  BAR.SYNC.DEFER_BLOCKING 0x0 ;  /* 0x0000000000007b1d */ /* 0x008fe20000010000 */
[C---:B------:R-:W-:Y:S01]  /*8130*/  FFMA.FTZ R3, R132.reuse, R3, -0.16845393180847167969 ;  /* 0xbe2c7f3084037423 */ /* 0x040fe20000010003 */
[----:B------:R-:W-:Y:S01]  /*8140*/  FSETP.GT.AND P0, PT, |R143|, 8.50705917302346158658e+37, PT ;  /* 0x7e8000008f00780b */ /* 0x000fe20003f04200 */
[----:B0-----:R-:W-:Y:S02]  /*8150*/  UIMAD UR4, UR23, UR4, URZ ;  /* 0x00000004170472a4 */ /* 0x001fe4000f8e02ff */
[C---:B------:R-:W-:Y:S01]  /*8160*/  FFMA.FTZ R3, R132.reuse, R3, 0.1716887056827545166 ;  /* 0x3e2fcf2a84037423 */ /* 0x040fe20000010003 */
[----:B--2---:R-:W-:Y:S01]  /*8170*/  UIMAD UR6, UR23, UR6, URZ ;  /* 0x00000006170672a4 */ /* 0x004fe2000f8e02ff */
[----:B-1----:R-:W0:Y:S02]  /*8180*/  LDTM.x128 R4, tmem[UR21] ;  /* 0x00000015000479ee */ /* 0x002e2400083c0000 */
[----:B------:R-:W-:Y:S01]  /*8190*/  FFMA.FTZ R3, R132, R3, -0.17900948226451873779 ;  /* 0xbe374e4384037423 */ /* 0x000fe20000010003 */
[----:B------:R-:W-:-:S02]  /*81a0*/  USHF.L.U32 UR8, UR4, 0x1, URZ ;  /* 0x0000000104087899 */ /* 0x000fc400080006ff */
[----:B------:R-:W-:Y:S01]  /*81b0*/  USHF.L.U32 UR9, UR6, 0x1, URZ ;  /* 0x0000000106097899 */ /* 0x000fe200080006ff */
[C---:B------:R-:W-:Y:S02]  /*81c0*/  FFMA.FTZ R3, R132.reuse, R3, 0.20512372255325317383 ;  /* 0x3e520bf484037423 */ /* 0x040fe40000010003 */
[----:B------:R-:W-:Y:S02]  /*81d0*/  @P0 FMUL R143, R143, 0.25 ;  /* 0x3e8000008f8f0820 */ /* 0x000fe40000400000 */
[C---:B------:R-:W-:Y:S02]  /*81e0*/  FFMA.FTZ R3, R132.reuse, R3, -0.24046532809734344482 ;  /* 0xbe763c8b84037423 */ /* 0x040fe40000010003 */
[----:B------:R-:W-:Y:S02]  /*81f0*/  @!P3 FMUL R143, R143, 16777216 ;  /* 0x4b8000008f8fb820 */ /* 0x000fe40000400000 */
[C---:B------:R-:W-:Y:S02]  /*8200*/  FFMA.FTZ R3, R132.reuse, R3, 0.28857114911079406738 ;  /* 0x3e93bf9984037423 */ /* 0x040fe40000010003 */
[----:B------:R-:W1:Y:S01]  /*8210*/  MUFU.RCP R233, R143 ;  /* 0x0000008f00e97308 */ /* 0x000e620000001000 */
[----:B------:R-:W2:Y:S01]  /*8220*/  @!P6 SYNCS.CCTL.IV [UR22+0xb008] ;  /* 0x00b00800ff00e9b1 */ /* 0x000ea20008000016 */
[----:B------:R-:W-:Y:S01]  /*8230*/  FFMA.FTZ R3, R132, R3, -0.36067417263984680176 ;  /* 0xbeb8aa4984037423 */ /* 0x000fe20000010003 */
[----:B------:R-:W-:-:S03]  /*8240*/  NOP ;  /* 0x0000000000007918 */ /* 0x000fc60000000000 */
[----:B------:R-:W-:Y:S01]  /*8250*/  FFMA.FTZ R3, R132, R3, 0.48089820146560668945 ;  /* 0x3ef6384a84037423 */ /* 0x000fe20000010003 */
[----:B0-----:R-:W-:-:S03]  /*8260*/  @P0 FMUL R34, R34, 0.25 ;  /* 0x3e80000022220820 */ /* 0x001fc60000400000 */
[----:B------:R-:W-:Y:S01]  /*8270*/  FFMA.FTZ R3, R132, R3, -0.72134751081466674805 ;  /* 0xbf38aa3b84037423 */ /* 0x000fe20000010003 */
[----:B------:R-:W-:Y:S01]  /*8280*/  @P0 FMUL R35, R35, 0.25 ;  /* 0x3e80000023230820 */ /* 0x000fe20000400000 */
[----:B------:R-:W-:Y:S01]  /*8290*/  @P0 FMUL R54, R54, 0.25 ;  /* 0x3e80000036360820 */ /* 0x000fe20000400000 */
[----:B------:R-:W-:Y:S01]  /*82a0*/  @!P3 FMUL R34, R34, 16777216 ;  /* 0x4b8000002222b820 */ /* 0x000fe20000400000 */
[C---:B------:R-:W-:Y:S01]  /*82b0*/  FMUL R133, R132.reuse, R3 ;  /* 0x0000000384857220 */ /* 0x040fe20000400000 */
[----:B------:R-:W-:Y:S01]  /*82c0*/  I2FP.F32.S32 R3, R2 ;  /* 0x0000000200037245 */ /* 0x000fe20000201400 */
[----:B------:R-:W-:Y:S01]  /*82d0*/  @!P3 FMUL R35, R35, 16777216 ;  /* 0x4b8000002323b820 */ /* 0x000fe20000400000 */
[----:B------:R-:W-:Y:S01]  /*82e0*/  @P1 MOV R2, 0x7f800000 ;  /* 0x7f80000000021802 */ /* 0x000fe20000000f00 */
[C---:B------:R-:W-:Y:S01]  /*82f0*/  FMUL R133, R132.reuse, R133 ;  /* 0x0000008584857220 */ /* 0x040fe20000400000 */
[----:B-1----:R-:W-:Y:S01]  /*8300*/  FMUL R137, R233, R34 ;  /* 0x00000022e9897220 */ /* 0x002fe20000400000 */
[----:B------:R-:W-:Y:S01]  /*8310*/  FFMA.FTZ R0, R3, 1.1920928955078125e-07, R0 ;  /* 0x3400000003007823 */ /* 0x000fe20000010000 */
[----:B------:R-:W-:Y:S01]  /*8320*/  @P0 FMUL R55, R55, 0.25 ;  /* 0x3e80000037370820 */ /* 0x000fe20000400000 */
[----:B------:R-:W-:Y:S01]  /*8330*/  FFMA.FTZ R133, R132, 1.4426950216293334961, R133 ;  /* 0x3fb8aa3b84857823 */ /* 0x000fe20000010085 */
[----:B------:R-:W-:-:S02]  /*8340*/  IMAD R34, R134, UR5, RZ ;  /* 0x0000000586227c24 */ /* 0x000fc4000f8e02ff */
[----:B------:R-:W-:Y:S01]  /*8350*/  @!P3 FMUL R54, R54, 16777216 ;  /* 0x4b8000003636b820 */ /* 0x000fe20000400000 */
[----:B------:R-:W-:Y:S01]  /*8360*/  FMUL R138, R233, R35 ;  /* 0x00000023e98a7220 */ /* 0x000fe20000400000 */
[----:B------:R-:W-:Y:S01]  /*8370*/  FADD R136, R0, R133 ;  /* 0x0000008500887221 */ /* 0x000fe20000000000 */
[----:B------:R-:W-:Y:S01]  /*8380*/  @P1 FFMA.FTZ R136, R135, R2, +INF ;  /* 0x7f80000087881423 */ /* 0x000fe20000010002 */
[----:B------:R-:W0:Y:S01]  /*8390*/  LDC.64 R132, c[0x0][0x398] ;  /* 0x0000e600ff847b82 */ /* 0x000e220000000a00 */
[----:B------:R-:W-:Y:S01]  /*83a0*/  @P0 FMUL R4, R4, 0.25 ;  /* 0x3e80000004040820 */ /* 0x000fe20000400000 */
[----:B------:R-:W-:Y:S01]  /*83b0*/  @P0 FMUL R5, R5, 0.25 ;  /* 0x3e80000005050820 */ /* 0x000fe20000400000 */
[----:B------:R-:W-:Y:S01]  /*83c0*/  @!P3 FMUL R55, R55, 16777216 ;  /* 0x4b8000003737b820 */ /* 0x000fe20000400000 */
[----:B------:R-:W-:Y:S01]  /*83d0*/  IMAD R35, R134, UR7, RZ ;  /* 0x0000000786237c24 */ /* 0x000fe2000f8e02ff */
[----:B------:R-:W-:Y:S01]  /*83e0*/  SHF.L.U32 R177, R34, 0x1, RZ ;  /* 0x0000000122b17819 */ /* 0x000fe200000006ff */
[----:B------:R-:W-:Y:S01]  /*83f0*/  @P0 FMUL R6, R6, 0.25 ;  /* 0x3e80000006060820 */ /* 0x000fe20000400000 */
[----:B------:R-:W-:Y:S01]  /*8400*/  @P0 FMUL R7, R7, 0.25 ;  /* 0x3e80000007070820 */ /* 0x000fe20000400000 */
[----:B------:R-:W1:Y:S01]  /*8410*/  LDC.64 R2, c[0x0][0x398] ;  /* 0x0000e600ff027b82 */ /* 0x000e620000000a00 */
[----:B------:R-:W-:Y:S01]  /*8420*/  FMUL R187, R233, R54 ;  /* 0x00000036e9bb7220 */ /* 0x000fe20000400000 */
[----:B------:R-:W-:Y:S01]  /*8430*/  UIMAD.WIDE UR4, UR4, 0x2, URZ ;  /* 0x00000002040478a5 */ /* 0x000fe2000f8e02ff */
[----:B------:R-:W-:Y:S01]  /*8440*/  @P0 FMUL R8, R8, 0.25 ;  /* 0x3e80000008080820 */ /* 0x000fe20000400000 */
[----:B------:R-:W-:Y:S01]  /*8450*/  @P0 FMUL R9, R9, 0.25 ;  /* 0x3e80000009090820 */ /* 0x000fe20000400000 */
[----:B------:R-:W-:Y:S01]  /*8460*/  @P0 FMUL R10, R10, 0.25 ;  /* 0x3e8000000a0a0820 */ /* 0x000fe20000400000 */
[----:B------:R-:W-:Y:S01]  /*8470*/  @P0 FMUL R11, R11, 0.25 ;  /* 0x3e8000000b0b0820 */ /* 0x000fe20000400000 */
[----:B------:R-:W-:Y:S01]  /*8480*/  @P0 FMUL R12, R12, 0.25 ;  /* 0x3e8000000c0c0820 */ /* 0x000fe20000400000 */
[----:B------:R-:W3:Y:S01]  /*8490*/  LDC R0, c[0x0][0x3e8] ;  /* 0x0000fa00ff007b82 */ /* 0x000ee20000000800 */
[----:B------:R-:W-:Y:S01]  /*84a0*/  @P0 FMUL R13, R13, 0.25 ;  /* 0x3e8000000d0d0820 */ /* 0x000fe20000400000 */
        /* <DEDUP_REMOVED lines=114> */
[----:B------:R-:W-:Y:S01]  /*8bd0*/  @!P3 FMUL R4, R4, 16777216 ;  /* 0x4b8000000404b820 */ /* 0x000fe20000400000 */
[----:B------:R-:W-:Y:S01]  /*8be0*/  @!P3 FMUL R5, R5, 16777216 ;  /* 0x4b8000000505b820 */ /* 0x000fe20000400000 */
[----:B------:R-:W-:Y:S01]  /*8bf0*/  FMUL R54, R233, R55 ;  /* 0x00000037e9367220 */ /* 0x000fe20000400000 */
[----:B------:R-:W-:Y:S01]  /*8c00*/  IMAD.HI R34, R34, 0x2, RZ ;  /* 0x0000000222227827 */ /* 0x000fe200078e02ff */
[----:B------:R-:W-:-:S03]  /*8c10*/  SHF.L.U32 R55, R35, 0x1, RZ ;  /* 0x0000000123377819 */ /* 0x000fc600000006ff */
[----:B------:R-:W-:Y:S01]  /*8c20*/  @!P3 FMUL R6, R6, 16777216 ;  /* 0x4b8000000606b820 */ /* 0x000fe20000400000 */
[----:B-1----:R-:W-:Y:S01]  /*8c30*/  IADD3 R177, P0, P1, R177, UR8, R2 ;  /* 0x00000008b1b17c10 */ /* 0x002fe2000f91e002 */
[----:B------:R-:W-:Y:S01]  /*8c40*/  @!P3 FMUL R7, R7, 16777216 ;  /* 0x4b8000000707b820 */ /* 0x000fe20000400000 */
[----:B------:R-:W-:Y:S01]  /*8c50*/  UIMAD.WIDE UR6, UR6, 0x2, URZ ;  /* 0x00000002060678a5 */ /* 0x000fe2000f8e02ff */
[----:B------:R-:W-:Y:S01]  /*8c60*/  @!P3 FMUL R8, R8, 16777216 ;  /* 0x4b8000000808b820 */ /* 0x000fe20000400000 */
        /* <DEDUP_REMOVED lines=119> */
[C---:B------:R-:W-:Y:S01]  /*93e0*/  FMUL R4, R233.reuse, R4 ;  /* 0x00000004e9047220 */ /* 0x040fe20000400000 */
[----:B------:R-:W-:Y:S01]  /*93f0*/  FMUL R5, R233, R5 ;  /* 0x00000005e9057220 */ /* 0x000fe20000400000 */
[----:B------:R-:W-:Y:S01]  /*9400*/  FSEL R136, R136, -INF , P2 ;  /* 0xff80000088887808 */ /* 0x000fe20001000000 */
[----:B------:R-:W-:Y:S01]  /*9410*/  IMAD.HI R2, R35, 0x2, RZ ;  /* 0x0000000223027827 */ /* 0x000fe200078e02ff */
[----:B0-----:R-:W-:-:S03]  /*9420*/  IADD3 R132, P3, P2, R55, UR9, R132 ;  /* 0x0000000937847c10 */ /* 0x001fc6000fa7e084 */
[C---:B------:R-:W-:Y:S01]  /*9430*/  FMUL R6, R233.reuse, R6 ;  /* 0x00000006e9067220 */ /* 0x040fe20000400000 */
[----:B------:R-:W-:Y:S01]  /*9440*/  IADD3.X R189, PT, PT, R34, UR5, R3, P0, P1 ;  /* 0x0000000522bd7c10 */ /* 0x000fe200087e2403 */
[C---:B------:R-:W-:Y:S01]  /*9450*/  FMUL R7, R233.reuse, R7 ;  /* 0x00000007e9077220 */ /* 0x040fe20000400000 */
[----:B---3--:R-:W-:Y:S01]  /*9460*/  SHF.L.U32 R34, R0, 0x1, RZ ;  /* 0x0000000100227819 */ /* 0x008fe200000006ff */
[C---:B------:R-:W-:Y:S01]  /*9470*/  FMUL R195, R233.reuse, R94 ;  /* 0x0000005ee9c37220 */ /* 0x040fe20000400000 */
[----:B------:R-:W-:Y:S01]  /*9480*/  IADD3.X R133, PT, PT, R2, UR7, R133, P3, P2 ;  /* 0x0000000702857c10 */ /* 0x000fe20009fe4485 */
[----:B------:R-:W-:Y:S01]  /*9490*/  FMUL R8, R233, R8 ;  /* 0x00000008e9087220 */ /* 0x000fe20000400000 */
[----:B------:R-:W-:Y:S01]  /*94a0*/  F2FP.BF16.F32.PACK_AB R5, R5, R4 ;  /* 0x000000040505723e */ /* 0x000fe200000010ff */
[----:B------:R-:W-:Y:S01]  /*94b0*/  FMUL R9, R233, R9 ;  /* 0x00000009e9097220 */ /* 0x000fe20000400000 */
[----:B------:R-:W-:Y:S01]  /*94c0*/  IADD3 R2, P0, PT, R34, R177, RZ ;  /* 0x000000b122027210 */ /* 0x000fe20007f1e0ff */
[C---:B------:R-:W-:Y:S01]  /*94d0*/  IMAD R94, R0.reuse, 0x6, RZ ;  /* 0x00000006005e7824 */ /* 0x040fe200078e02ff */
[----:B------:R-:W-:Y:S01]  /*94e0*/  F2FP.BF16.F32.PACK_AB R35, R7, R6 ;  /* 0x000000060723723e */ /* 0x000fe200000010ff */
[----:B------:R-:W-:Y:S01]  /*94f0*/  FMUL R197, R233, R96 ;  /* 0x00000060e9c57220 */ /* 0x000fe20000400000 */
[----:B------:R-:W-:Y:S01]  /*9500*/  PRMT R7, R5, 0x7610, R7 ;  /* 0x0000761005077816 */ /* 0x000fe20000000007 */
[C---:B------:R-:W-:Y:S01]  /*9510*/  IMAD R96, R0.reuse, 0xa, RZ ;  /* 0x0000000a00607824 */ /* 0x040fe200078e02ff */
[C---:B------:R-:W-:Y:S01]  /*9520*/  LEA.HI.X.SX32 R3, R0.reuse, R189, 0x1, P0 ;  /* 0x000000bd00037211 */ /* 0x040fe200000f0eff */
[----:B------:R-:W-:Y:S01]  /*9530*/  FMUL R135, R233, R88 ;  /* 0x00000058e9877220 */ /* 0x000fe20000400000 */
[----:B------:R-:W-:Y:S01]  /*9540*/  PRMT R55, R5, 0x7632, R55 ;  /* 0x0000763205377816 */ /* 0x000fe20000000037 */
[----:B------:R0:W-:Y:S01]  /*9550*/  STG.E.U16 desc[UR28][R132.64], R7 ;  /* 0x0000000784007986 */ /* 0x0001e2000c10151c */
[C---:B------:R-:W-:Y:S01]  /*9560*/  LEA R4, P1, R0.reuse, R177, 0x2 ;  /* 0x000000b100047211 */ /* 0x040fe200078210ff */
[C---:B------:R-:W-:Y:S01]  /*9570*/  FMUL R191, R233.reuse, R90 ;  /* 0x0000005ae9bf7220 */ /* 0x040fe20000400000 */
[----:B------:R-:W-:Y:S01]  /*9580*/  LEA R88, R0, R0, 0x1 ;  /* 0x0000000000587211 */ /* 0x000fe200078e08ff */
[----:B------:R1:W-:Y:S01]  /*9590*/  STG.E.U16 desc[UR28][R2.64], R55 ;  /* 0x0000003702007986 */ /* 0x0003e2000c10151c */
[----:B------:R-:W-:Y:S01]  /*95a0*/  LEA.HI.X.SX32 R5, R34, R189, 0x1, P1 ;  /* 0x000000bd22057211 */ /* 0x000fe200008f0eff */
[C---:B------:R-:W-:Y:S01]  /*95b0*/  FMUL R193, R233.reuse, R92 ;  /* 0x0000005ce9c17220 */ /* 0x040fe20000400000 */
[----:B------:R-:W-:Y:S01]  /*95c0*/  IADD3 R6, P0, PT, R94, R177, RZ ;  /* 0x000000b15e067210 */ /* 0x000fe20007f1e0ff */
[C---:B------:R-:W-:Y:S01]  /*95d0*/  FMUL R10, R233.reuse, R10 ;  /* 0x0000000ae90a7220 */ /* 0x040fe20000400000 */
[C---:B------:R-:W-:Y:S01]  /*95e0*/  SHF.L.U32 R90, R0.reuse, 0x2, RZ ;  /* 0x00000002005a7819 */ /* 0x040fe200000006ff */
[----:B------:R3:W-:Y:S01]  /*95f0*/  STG.E.U16 desc[UR28][R4.64], R35 ;  /* 0x0000002304007986 */ /* 0x0007e2000c10151c */
[----:B------:R-:W-:Y:S01]  /*9600*/  LEA R92, R0, R0, 0x2 ;  /* 0x00000000005c7211 */ /* 0x000fe200078e10ff */
[C---:B------:R-:W-:Y:S01]  /*9610*/  FMUL R11, R233.reuse, R11 ;  /* 0x0000000be90b7220 */ /* 0x040fe20000400000 */
[----:B------:R-:W-:Y:S01]  /*9620*/  IADD3 R34, P2, PT, R96, R177, RZ ;  /* 0x000000b160227210 */ /* 0x000fe20007f5e0ff */
[----:B------:R-:W-:Y:S01]  /*9630*/  FMUL R12, R233, R12 ;  /* 0x0000000ce90c7220 */ /* 0x000fe20000400000 */
[----:B0-----:R-:W-:Y:S01]  /*9640*/  LEA.HI.X.SX32 R7, R88, R189, 0x1, P0 ;  /* 0x000000bd58077211 */ /* 0x001fe200000f0eff */
[C---:B------:R-:W-:Y:S01]  /*9650*/  IMAD R88, R0.reuse, 0xc, RZ ;  /* 0x0000000c00587824 */ /* 0x040fe200078e02ff */
[----:B-1----:R-:W-:Y:S01]  /*9660*/  F2FP.BF16.F32.PACK_AB R3, R9, R8 ;  /* 0x000000080903723e */ /* 0x002fe200000010ff */
[C---:B------:R-:W-:Y:S01]  /*9670*/  FMUL R13, R233.reuse, R13 ;  /* 0x0000000de90d7220 */ /* 0x040fe20000400000 */
[----:B------:R-:W-:Y:S01]  /*9680*/  LEA R8, P1, R0, R177, 0x3 ;  /* 0x000000b100087211 */ /* 0x000fe200078218ff */
[----:B------:R-:W-:Y:S01]  /*9690*/  FMUL R14, R233, R14 ;  /* 0x0000000ee90e7220 */ /* 0x000fe20000400000 */
[----:B------:R-:W-:Y:S01]  /*96a0*/  PRMT R55, R3, 0x7632, R55 ;  /* 0x0000763203377816 */ /* 0x000fe20000000037 */
[----:B------:R-:W-:Y:S01]  /*96b0*/  FMUL R15, R233, R15 ;  /* 0x0000000fe90f7220 */ /* 0x000fe20000400000 */
[-C--:B------:R-:W-:Y:S01]  /*96c0*/  LEA.HI.X.SX32 R9, R90, R189.reuse, 0x1, P1 ;  /* 0x000000bd5a097211 */ /* 0x080fe200008f0eff */
[----:B------:R-:W-:Y:S01]  /*96d0*/  IMAD R90, R0, 0xe, RZ ;  /* 0x0000000e005a7824 */ /* 0x000fe200078e02ff */
[----:B---3--:R-:W-:Y:S01]  /*96e0*/  PRMT R5, R35, 0x7632, R5 ;  /* 0x0000763223057816 */ /* 0x008fe20000000005 */
[----:B------:R-:W-:Y:S01]  /*96f0*/  FMUL R16, R233, R16 ;  /* 0x00000010e9107220 */ /* 0x000fe20000400000 */
[----:B------:R-:W-:Y:S01]  /*9700*/  LEA.HI.X.SX32 R35, R92, R189, 0x1, P2 ;  /* 0x000000bd5c237211 */ /* 0x000fe200010f0eff */
[----:B------:R-:W-:Y:S01]  /*9710*/  IMAD R92, R0, 0x14, RZ ;  /* 0x00000014005c7824 */ /* 0x000fe200078e02ff */
[----:B------:R-:W-:Y:S01]  /*9720*/  F2FP.BF16.F32.PACK_AB R11, R11, R10 ;  /* 0x0000000a0b0b723e */ /* 0x000fe200000010ff */
[----:B------:R0:W-:Y:S01]  /*9730*/  STG.E.U16 desc[UR28][R6.64], R5 ;  /* 0x0000000506007986 */ /* 0x0001e2000c10151c */
[----:B------:R-:W-:Y:S01]  /*9740*/  IADD3 R2, P0, PT, R88, R177, RZ ;  /* 0x000000b158027210 */ /* 0x000fe20007f1e0ff */
[C---:B------:R-:W-:Y:S01]  /*9750*/  FMUL R17, R233.reuse, R17 ;  /* 0x00000011e9117220 */ /* 0x040fe20000400000 */
[----:B------:R-:W-:Y:S01]  /*9760*/  LEA R10, R0, -R0, 0x3 ;  /* 0x80000000000a7211 */ /* 0x000fe200078e18ff */
[----:B------:R1:W-:Y:S01]  /*9770*/  STG.E.U16 desc[UR28][R8.64], R3 ;  /* 0x0000000308007986 */ /* 0x0003e2000c10151c */
[-C--:B------:R-:W-:Y:S01]  /*9780*/  IADD3 R4, P1, PT, R90, R177.reuse, RZ ;  /* 0x000000b15a047210 */ /* 0x080fe20007f3e0ff */
[----:B------:R-:W-:Y:S01]  /*9790*/  FMUL R199, R233, R98 ;  /* 0x00000062e9c77220 */ /* 0x000fe20000400000 */
[----:B------:R-:W-:Y:S01]  /*97a0*/  F2FP.BF16.F32.PACK_AB R13, R13, R12 ;  /* 0x0000000c0d0d723e */ /* 0x000fe200000010ff */
[----:B------:R3:W-:Y:S01]  /*97b0*/  STG.E.U16 desc[UR28][R34.64], R55 ;  /* 0x0000003722007986 */ /* 0x0007e2000c10151c */
[C---:B------:R-:W-:Y:S01]  /*97c0*/  SHF.L.U32 R12, R0.reuse, 0x3, RZ ;  /* 0x00000003000c7819 */ /* 0x040fe200000006ff */
[----:B------:R-:W-:Y:S01]  /*97d0*/  FMUL R18, R233, R18 ;  /* 0x00000012e9127220 */ /* 0x000fe20000400000 */
[----:B------:R-:W-:Y:S01]  /*97e0*/  F2FP.BF16.F32.PACK_AB R15, R15, R14 ;  /* 0x0000000e0f0f723e */ /* 0x000fe200000010ff */
[C---:B------:R-:W-:Y:S01]  /*97f0*/  IMAD R14, R0.reuse, 0xb, RZ ;  /* 0x0000000b000e7824 */ /* 0x040fe200078e02ff */
[----:B0-----:R-:W-:Y:S01]  /*9800*/  LEA R6, P2, R0, R177, 0x4 ;  /* 0x000000b100067211 */ /* 0x001fe200078420ff */
[----:B------:R-:W-:Y:S01]  /*9810*/  FMUL R19, R233, R19 ;  /* 0x00000013e9137220 */ /* 0x000fe20000400000 */
[-C--:B------:R-:W-:Y:S01]  /*9820*/  LEA.HI.X.SX32 R5, R10, R189.reuse, 0x1, P1 ;  /* 0x000000bd0a057211 */ /* 0x080fe200008f0eff */
[----:B------:R-:W-:Y:S01]  /*9830*/  IMAD R98, R0, 0x1a, RZ ;  /* 0x0000001a00627824 */ /* 0x000fe200078e02ff */
[----:B-1----:R-:W-:Y:S01]  /*9840*/  LEA.HI.X.SX32 R3, R94, R189, 0x1, P0 ;  /* 0x000000bd5e037211 */ /* 0x002fe200000f0eff */
[C---:B------:R-:W-:Y:S01]  /*9850*/  IMAD R94, R0.reuse, 0x16, RZ ;  /* 0x00000016005e7824 */ /* 0x040fe200078e02ff */
[----:B------:R-:W-:Y:S01]  /*9860*/  PRMT R9, R11, 0x7632, R9 ;  /* 0x000076320b097816 */ /* 0x000fe20000000009 */
[----:B---3--:R-:W-:Y:S01]  /*9870*/  IMAD R34, R0, 0x12, RZ ;  /* 0x0000001200227824 */ /* 0x008fe200078e02ff */
[----:B------:R-:W-:Y:S01]  /*9880*/  IADD3 R10, P1, PT, R92, R177, RZ ;  /* 0x000000b15c0a7210 */ /* 0x000fe20007f3e0ff */
[----:B------:R0:W-:Y:S01]  /*9890*/  STG.E.U16 desc[UR28][R2.64], R11 ;  /* 0x0000000b02007986 */ /* 0x0001e2000c10151c */
[----:B------:R-:W-:Y:S01]  /*98a0*/  LEA.HI.X.SX32 R7, R12, R189, 0x1, P2 ;  /* 0x000000bd0c077211 */ /* 0x000fe200010f0eff */
[----:B------:R-:W-:Y:S01]  /*98b0*/  FMUL R201, R233, R100 ;  /* 0x00000064e9c97220 */ /* 0x000fe20000400000 */
[----:B------:R-:W-:Y:S01]  /*98c0*/  LEA R12, R0, R0, 0x3 ;  /* 0x00000000000c7211 */ /* 0x000fe200078e18ff */
[----:B------:R1:W-:Y:S01]  /*98d0*/  STG.E.U16 desc[UR28][R4.64], R9 ;  /* 0x0000000904007986 */ /* 0x0003e2000c10151c */
[----:B------:R-:W-:Y:S01]  /*98e0*/  IADD3 R8, P0, PT, R34, R177, RZ ;  /* 0x000000b122087210 */ /* 0x000fe20007f1e0ff */
[C---:B------:R-:W-:Y:S01]  /*98f0*/  IMAD R100, R0.reuse, 0x1c, RZ ;  /* 0x0000001c00647824 */ /* 0x040fe200078e02ff */
[----:B------:R-:W-:Y:S01]  /*9900*/  F2FP.BF16.F32.PACK_AB R16, R17, R16 ;  /* 0x000000101110723e */ /* 0x000fe200000010ff */
[----:B------:R3:W-:Y:S01]  /*9910*/  STG.E.U16 desc[UR28][R6.64], R13 ;  /* 0x0000000d06007986 */ /* 0x0007e2000c10151c */
[----:B------:R-:W-:Y:S01]  /*9920*/  F2FP.BF16.F32.PACK_AB R19, R19, R18 ;  /* 0x000000121313723e */ /* 0x000fe200000010ff */
[----:B------:R-:W-:-:S02]  /*9930*/  IMAD R18, R0, 0x1e, RZ ;  /* 0x0000001e00127824 */ /* 0x000fc400078e02ff */
[C---:B------:R-:W-:Y:S01]  /*9940*/  FMUL R203, R233.reuse, R102 ;  /* 0x00000066e9cb7220 */ /* 0x040fe20000400000 */
[----:B0-----:R-:W-:Y:S01]  /*9950*/  IADD3 R2, P2, PT, R94, R177, RZ ;  /* 0x000000b15e027210 */ /* 0x001fe20007f5e0ff */
[----:B------:R-:W-:Y:S01]  /*9960*/  FMUL R20, R233, R20 ;  /* 0x00000014e9147220 */ /* 0x000fe20000400000 */
[-C--:B------:R-:W-:Y:S01]  /*9970*/  LEA.HI.X.SX32 R11, R96, R189.reuse, 0x1, P1 ;  /* 0x000000bd600b7211 */ /* 0x080fe200008f0eff */
[----:B------:R-:W-:Y:S01]  /*9980*/  IMAD R96, R0, 0x18, RZ ;  /* 0x0000001800607824 */ /* 0x000fe200078e02ff */
[----:B-1----:R-:W-:Y:S01]  /*9990*/  LEA.HI.X.SX32 R9, R12, R189, 0x1, P0 ;  /* 0x000000bd0c097211 */ /* 0x002fe200000f0eff */
[----:B------:R-:W-:Y:S01]  /*99a0*/  IMAD R12, R0, 0xd, RZ ;  /* 0x0000000d000c7824 */ /* 0x000fe200078e02ff */
[----:B------:R-:W-:Y:S01]  /*99b0*/  PRMT R5, R13, 0x7632, R5 ;  /* 0x000076320d057816 */ /* 0x000fe20000000005 */
[----:B------:R-:W-:Y:S01]  /*99c0*/  FMUL R21, R233, R21 ;  /* 0x00000015e9157220 */ /* 0x000fe20000400000 */
[----:B------:R-:W-:Y:S01]  /*99d0*/  LEA.HI.X.SX32 R3, R14, R189, 0x1, P2 ;  /* 0x000000bd0e037211 */ /* 0x000fe200010f0eff */
[----:B------:R-:W-:Y:S01]  /*99e0*/  IMAD R102, R0, 0x22, RZ ;  /* 0x0000002200667824 */ /* 0x000fe200078e02ff */
[----:B---3--:R-:W-:Y:S01]  /*99f0*/  PRMT R7, R15, 0x7632, R7 ;  /* 0x000076320f077816 */ /* 0x008fe20000000007 */
[----:B------:R0:W-:Y:S01]  /*9a00*/  STG.E.U16 desc[UR28][R8.64], R5 ;  /* 0x0000000508007986 */ /* 0x0001e2000c10151c */
[-C--:B------:R-:W-:Y:S01]  /*9a10*/  IADD3 R4, P0, PT, R96, R177.reuse, RZ ;  /* 0x000000b160047210 */ /* 0x080fe20007f1e0ff */
[C---:B------:R-:W-:Y:S01]  /*9a20*/  FMUL R22, R233.reuse, R22 ;  /* 0x00000016e9167220 */ /* 0x040fe20000400000 */
[----:B------:R-:W-:Y:S01]  /*9a30*/  IADD3 R6, P1, PT, R98, R177, RZ ;  /* 0x000000b162067210 */ /* 0x000fe20007f3e0ff */
[----:B------:R1:W-:Y:S01]  /*9a40*/  STG.E.U16 desc[UR28][R10.64], R15 ;  /* 0x0000000f0a007986 */ /* 0x0003e2000c10151c */
[C---:B------:R-:W-:Y:S01]  /*9a50*/  FMUL R23, R233.reuse, R23 ;  /* 0x00000017e9177220 */ /* 0x040fe20000400000 */
[C---:B------:R-:W-:Y:S01]  /*9a60*/  FMUL R205, R233.reuse, R104 ;  /* 0x00000068e9cd7220 */ /* 0x040fe20000400000 */
[C---:B------:R-:W-:Y:S01]  /*9a70*/  IMAD R104, R0.reuse, 0x24, RZ ;  /* 0x0000002400687824 */ /* 0x040fe200078e02ff */
[----:B------:R3:W-:Y:S01]  /*9a80*/  STG.E.U16 desc[UR28][R2.64], R7 ;  /* 0x0000000702007986 */ /* 0x0007e2000c10151c */
[----:B------:R-:W-:Y:S01]  /*9a90*/  SHF.L.U32 R14, R0, 0x4, RZ ;  /* 0x00000004000e7819 */ /* 0x000fe200000006ff */
[----:B------:R-:W-:Y:S01]  /*9aa0*/  FMUL R207, R233, R106 ;  /* 0x0000006ae9cf7220 */ /* 0x000fe20000400000 */
[----:B------:R-:W-:Y:S01]  /*9ab0*/  F2FP.BF16.F32.PACK_AB R20, R21, R20 ;  /* 0x000000141514723e */ /* 0x000fe200000010ff */
[C---:B------:R-:W-:Y:S01]  /*9ac0*/  FMUL R26, R233.reuse, R26 ;  /* 0x0000001ae91a7220 */ /* 0x040fe20000400000 */
[----:B0-----:R-:W-:Y:S01]  /*9ad0*/  LEA.HI.X.SX32 R5, R88, R189, 0x1, P0 ;  /* 0x000000bd58057211 */ /* 0x001fe200000f0eff */
[C---:B------:R-:W-:Y:S01]  /*9ae0*/  FMUL R27, R233.reuse, R27 ;  /* 0x0000001be91b7220 */ /* 0x040fe20000400000 */
[----:B------:R-:W-:Y:S01]  /*9af0*/  IADD3 R8, P2, PT, R100, R177, RZ ;  /* 0x000000b164087210 */ /* 0x000fe20007f5e0ff */
[----:B------:R-:W-:Y:S01]  /*9b00*/  IMAD R106, R0, 0x26, RZ ;  /* 0x00000026006a7824 */ /* 0x000fe200078e02ff */
[----:B-1----:R-:W-:Y:S01]  /*9b10*/  PRMT R11, R16, 0x7632, R11 ;  /* 0x00007632100b7816 */ /* 0x002fe2000000000b */
[C---:B------:R-:W-:Y:S01]  /*9b20*/  FMUL R24, R233.reuse, R24 ;  /* 0x00000018e9187220 */ /* 0x040fe20000400000 */
[----:B------:R-:W-:Y:S01]  /*9b30*/  LEA.HI.X.SX32 R9, R90, R189, 0x1, P2 ;  /* 0x000000bd5a097211 */ /* 0x000fe200010f0eff */
[C---:B------:R-:W-:Y:S01]  /*9b40*/  FMUL R25, R233.reuse, R25 ;  /* 0x00000019e9197220 */ /* 0x040fe20000400000 */
[----:B---3--:R-:W-:Y:S01]  /*9b50*/  PRMT R3, R16, 0x7610, R3 ;  /* 0x0000761010037816 */ /* 0x008fe20000000003 */
[C---:B------:R-:W-:Y:S01]  /*9b60*/  FMUL R211, R233.reuse, R110 ;  /* 0x0000006ee9d37220 */ /* 0x040fe20000400000 */
[----:B------:R-:W-:Y:S01]  /*9b70*/  LEA.HI.X.SX32 R7, R12, R189, 0x1, P1 ;  /* 0x000000bd0c077211 */ /* 0x000fe200008f0eff */
[C---:B------:R-:W-:Y:S01]  /*9b80*/  IMAD R110, R0.reuse, 0x2c, RZ ;  /* 0x0000002c006e7824 */ /* 0x040fe200078e02ff */
[----:B------:R-:W-:Y:S01]  /*9b90*/  LEA R12, R0, -R0, 0x4 ;  /* 0x80000000000c7211 */ /* 0x000fe200078e20ff */
[----:B------:R0:W-:Y:S01]  /*9ba0*/  STG.E.U16 desc[UR28][R4.64], R3 ;  /* 0x0000000304007986 */ /* 0x0001e2000c10151c */
[-C--:B------:R-:W-:Y:S01]  /*9bb0*/  IADD3 R2, P0, PT, R18, R177.reuse, RZ ;  /* 0x000000b112027210 */ /* 0x080fe20007f1e0ff */
[C---:B------:R-:W-:Y:S01]  /*9bc0*/  FMUL R215, R233.reuse, R114 ;  /* 0x00000072e9d77220 */ /* 0x040fe20000400000 */
[CC--:B------:R-:W-:Y:S01]  /*9bd0*/  LEA R10, P1, R0.reuse, R177.reuse, 0x5 ;  /* 0x000000b1000a7211 */ /* 0x0c0fe200078228ff */
[----:B------:R1:W-:Y:S01]  /*9be0*/  STG.E.U16 desc[UR28][R6.64], R11 ;  /* 0x0000000b06007986 */ /* 0x0003e2000c10151c */
[C---:B------:R-:W-:Y:S01]  /*9bf0*/  LEA R16, R0.reuse, R0, 0x4 ;  /* 0x0000000000107211 */ /* 0x040fe200078e20ff */
[----:B------:R-:W-:Y:S01]  /*9c00*/  FMUL R28, R233, R28 ;  /* 0x0000001ce91c7220 */ /* 0x000fe20000400000 */
[----:B------:R-:W-:Y:S01]  /*9c10*/  F2FP.BF16.F32.PACK_AB R23, R23, R22 ;  /* 0x000000161717723e */ /* 0x000fe200000010ff */
[C---:B------:R-:W-:Y:S01]  /*9c20*/  IMAD R22, R0.reuse, 0x28, RZ ;  /* 0x0000002800167824 */ /* 0x040fe200078e02ff */
[----:B------:R3:W-:Y:S01]  /*9c30*/  STG.E.U16 desc[UR28][R8.64], R19 ;  /* 0x0000001308007986 */ /* 0x0007e2000c10151c */
[----:B------:R-:W-:Y:S01]  /*9c40*/  F2FP.BF16.F32.PACK_AB R27, R27, R26 ;  /* 0x0000001a1b1b723e */ /* 0x000fe200000010ff */
[----:B------:R-:W-:Y:S01]  /*9c50*/  IMAD R26, R0, 0x2e, RZ ;  /* 0x0000002e001a7824 */ /* 0x000fe200078e02ff */
[----:B0-----:R-:W-:Y:S01]  /*9c60*/  IADD3 R4, P2, PT, R102, R177, RZ ;  /* 0x000000b166047210 */ /* 0x001fe20007f5e0ff */
[----:B------:R-:W-:Y:S01]  /*9c70*/  FMUL R29, R233, R29 ;  /* 0x0000001de91d7220 */ /* 0x000fe20000400000 */
[----:B------:R-:W-:Y:S01]  /*9c80*/  LEA.HI.X.SX32 R3, R12, R189, 0x1, P0 ;  /* 0x000000bd0c037211 */ /* 0x000fe200000f0eff */
[C---:B------:R-:W-:Y:S01]  /*9c90*/  IMAD R12, R0.reuse, 0x13, RZ ;  /* 0x00000013000c7824 */ /* 0x040fe200078e02ff */
[----:B-1----:R-:W-:Y:S01]  /*9ca0*/  PRMT R7, R19, 0x7632, R7 ;  /* 0x0000763213077816 */ /* 0x002fe20000000007 */
[----:B------:R-:W-:Y:S01]  /*9cb0*/  IMAD R114, R0, 0x30, RZ ;  /* 0x0000003000727824 */ /* 0x000fe200078e02ff */
[----:B------:R-:W-:Y:S01]  /*9cc0*/  IADD3 R6, P0, PT, R104, R177, RZ ;  /* 0x000000b168067210 */ /* 0x000fe20007f1e0ff */
[C---:B------:R-:W-:Y:S01]  /*9cd0*/  FMUL R32, R233.reuse, R32 ;  /* 0x00000020e9207220 */ /* 0x040fe20000400000 */
[-C--:B------:R-:W-:Y:S01]  /*9ce0*/  LEA.HI.X.SX32 R11, R14, R189.reuse, 0x1, P1 ;  /* 0x000000bd0e0b7211 */ /* 0x080fe200008f0eff */
[----:B------:R0:W-:Y:S01]  /*9cf0*/  STG.E.U16 desc[UR28][R2.64], R7 ;  /* 0x0000000702007986 */ /* 0x0001e2000c10151c */
[----:B------:R-:W-:Y:S01]  /*9d00*/  LEA.HI.X.SX32 R5, R16, R189, 0x1, P2 ;  /* 0x000000bd10057211 */ /* 0x000fe200010f0eff */
[----:B------:R-:W-:Y:S01]  /*9d10*/  IMAD R14, R0, 0x17, RZ ;  /* 0x00000017000e7824 */ /* 0x000fe200078e02ff */
[----:B---3--:R-:W-:Y:S01]  /*9d20*/  PRMT R9, R20, 0x7632, R9 ;  /* 0x0000763214097816 */ /* 0x008fe20000000009 */
[----:B------:R1:W-:Y:S01]  /*9d30*/  STG.E.U16 desc[UR28][R10.64], R20 ;  /* 0x000000140a007986 */ /* 0x0003e2000c10151c */
[----:B------:R-:W-:Y:S01]  /*9d40*/  IADD3 R8, P1, PT, R106, R177, RZ ;  /* 0x000000b16a087210 */ /* 0x000fe20007f3e0ff */
[----:B------:R-:W-:Y:S01]  /*9d50*/  FMUL R33, R233, R33 ;  /* 0x00000021e9217220 */ /* 0x000fe20000400000 */
[----:B------:R-:W-:Y:S01]  /*9d60*/  F2FP.BF16.F32.PACK_AB R24, R25, R24 ;  /* 0x000000181918723e */ /* 0x000fe200000010ff */
[----:B------:R3:W-:Y:S01]  /*9d70*/  STG.E.U16 desc[UR28][R4.64], R9 ;  /* 0x0000000904007986 */ /* 0x0007e2000c10151c */
[----:B------:R-:W-:Y:S01]  /*9d80*/  F2FP.BF16.F32.PACK_AB R28, R29, R28 ;  /* 0x0000001c1d1c723e */ /* 0x000fe200000010ff */
[C---:B------:R-:W-:Y:S01]  /*9d90*/  FMUL R30, R233.reuse, R30 ;  /* 0x0000001ee91e7220 */ /* 0x040fe20000400000 */
[----:B------:R-:W-:Y:S01]  /*9da0*/  FMUL R31, R233, R31 ;  /* 0x0000001fe91f7220 */ /* 0x000fe20000400000 */
[----:B0-----:R-:W-:Y:S01]  /*9db0*/  LEA.HI.X.SX32 R7, R34, R189, 0x1, P0 ;  /* 0x000000bd22077211 */ /* 0x001fe200000f0eff */
[----:B------:R-:W-:Y:S01]  /*9dc0*/  IMAD R34, R0, 0x2a, RZ ;  /* 0x0000002a00227824 */ /* 0x000fe200078e02ff */
[----:B------:R-:W-:Y:S01]  /*9dd0*/  IADD3 R2, P2, PT, R22, R177, RZ ;  /* 0x000000b116027210 */ /* 0x000fe20007f5e0ff */
[----:B------:R-:W-:Y:S01]  /*9de0*/  IMAD R16, R0, 0x1d, RZ ;  /* 0x0000001d00107824 */ /* 0x000fe200078e02ff */
[----:B------:R-:W-:Y:S01]  /*9df0*/  F2FP.BF16.F32.PACK_AB R33, R33, R32 ;  /* 0x000000202121723e */ /* 0x000fe200000010ff */
[----:B------:R0:W-:Y:S01]  /*9e00*/  STG.E.U16 desc[UR28][R6.64], R23 ;  /* 0x0000001706007986 */ /* 0x0001e2000c10151c */
[-C--:B------:R-:W-:Y:S01]  /*9e10*/  LEA.HI.X.SX32 R3, R92, R189.reuse, 0x1, P2 ;  /* 0x000000bd5c037211 */ /* 0x080fe200010f0eff */
[----:B-1----:R-:W-:Y:S01]  /*9e20*/  IMAD R20, R0, 0x34, RZ ;  /* 0x0000003400147824 */ /* 0x002fe200078e02ff */
[----:B---3--:R-:W-:Y:S01]  /*9e30*/  LEA.HI.X.SX32 R9, R12, R189, 0x1, P1 ;  /* 0x000000bd0c097211 */ /* 0x008fe200008f0eff */
[C---:B------:R-:W-:Y:S01]  /*9e40*/  IMAD R12, R0.reuse, 0x15, RZ ;  /* 0x00000015000c7824 */ /* 0x040fe200078e02ff */
[----:B------:R-:W-:Y:S01]  /*9e50*/  PRMT R5, R23, 0x7632, R5 ;  /* 0x0000763217057816 */ /* 0x000fe20000000005 */
[----:B------:R-:W-:Y:S01]  /*9e60*/  IMAD R32, R0, 0x3a, RZ ;  /* 0x0000003a00207824 */ /* 0x000fe200078e02ff */
[-C--:B------:R-:W-:Y:S01]  /*9e70*/  IADD3 R4, P0, PT, R34, R177.reuse, RZ ;  /* 0x000000b122047210 */ /* 0x080fe20007f1e0ff */
[----:B------:R-:W-:Y:S01]  /*9e80*/  FMUL R36, R233, R36 ;  /* 0x00000024e9247220 */ /* 0x000fe20000400000 */
[----:B------:R-:W-:Y:S01]  /*9e90*/  IADD3 R10, P1, PT, R110, R177, RZ ;  /* 0x000000b16e0a7210 */ /* 0x000fe20007f3e0ff */
[----:B------:R1:W-:Y:S01]  /*9ea0*/  STG.E.U16 desc[UR28][R8.64], R5 ;  /* 0x0000000508007986 */ /* 0x0003e2000c10151c */
[----:B------:R-:W-:Y:S01]  /*9eb0*/  F2FP.BF16.F32.PACK_AB R30, R31, R30 ;  /* 0x0000001e1f1e723e */ /* 0x000fe200000010ff */
[----:B------:R-:W-:Y:S01]  /*9ec0*/  FMUL R37, R233, R37 ;  /* 0x00000025e9257220 */ /* 0x000fe20000400000 */
[----:B0-----:R-:W-:Y:S01]  /*9ed0*/  IADD3 R6, P2, PT, R26, R177, RZ ;  /* 0x000000b11a067210 */ /* 0x001fe20007f5e0ff */
[----:B------:R0:W-:Y:S01]  /*9ee0*/  STG.E.U16 desc[UR28][R2.64], R24 ;  /* 0x0000001802007986 */ /* 0x0001e2000c10151c */
[-C--:B------:R-:W-:Y:S01]  /*9ef0*/  LEA.HI.X.SX32 R11, R94, R189.reuse, 0x1, P1 ;  /* 0x000000bd5e0b7211 */ /* 0x080fe200008f0eff */
[----:B------:R-:W-:Y:S01]  /*9f00*/  IMAD R94, R0, 0x42, RZ ;  /* 0x00000042005e7824 */ /* 0x000fe200078e02ff */
[----:B------:R-:W-:Y:S01]  /*9f10*/  LEA.HI.X.SX32 R7, R14, R189, 0x1, P2 ;  /* 0x000000bd0e077211 */ /* 0x000fe200010f0eff */
[C---:B------:R-:W-:Y:S01]  /*9f20*/  IMAD R14, R0.reuse, 0x32, RZ ;  /* 0x00000032000e7824 */ /* 0x040fe200078e02ff */
[----:B------:R-:W-:Y:S01]  /*9f30*/  PRMT R15, R33, 0x7632, R15 ;  /* 0x00007632210f7816 */ /* 0x000fe2000000000f */
[----:B------:R-:W-:Y:S01]  /*9f40*/  IMAD R90, R0, 0x44, RZ ;  /* 0x00000044005a7824 */ /* 0x000fe200078e02ff */
[----:B------:R-:W-:Y:S01]  /*9f50*/  F2FP.BF16.F32.PACK_AB R137, R138, R137 ;  /* 0x000000898a89723e */ /* 0x000fe200000010ff */
[----:B------:R-:W-:Y:S01]  /*9f60*/  IMAD R88, R0, 0x46, RZ ;  /* 0x0000004600587824 */ /* 0x000fe200078e02ff */
[----:B-1----:R-:W-:Y:S01]  /*9f70*/  LEA.HI.X.SX32 R5, R12, R189, 0x1, P0 ;  /* 0x000000bd0c057211 */ /* 0x002fe200000f0eff */
[----:B------:R-:W-:Y:S01]  /*9f80*/  IMAD R12, R0, 0x19, RZ ;  /* 0x00000019000c7824 */ /* 0x000fe200078e02ff */
[----:B------:R-:W-:Y:S01]  /*9f90*/  PRMT R9, R27, 0x7632, R9 ;  /* 0x000076321b097816 */ /* 0x000fe20000000009 */
[C---:B------:R-:W-:Y:S01]  /*9fa0*/  FMUL R38, R233.reuse, R38 ;  /* 0x00000026e9267220 */ /* 0x040fe20000400000 */
[----:B0-----:R-:W-:Y:S01]  /*9fb0*/  PRMT R3, R24, 0x7632, R3 ;  /* 0x0000763218037816 */ /* 0x001fe20000000003 */
[----:B------:R-:W-:Y:S01]  /*9fc0*/  IMAD R24, R0, 0x36, RZ ;  /* 0x0000003600187824 */ /* 0x000fe200078e02ff */
[----:B------:R-:W-:Y:S01]  /*9fd0*/  IADD3 R2, P0, PT, R114, R177, RZ ;  /* 0x000000b172027210 */ /* 0x000fe20007f1e0ff */
[----:B------:R-:W-:Y:S01]  /*9fe0*/  FMUL R39, R233, R39 ;  /* 0x00000027e9277220 */ /* 0x000fe20000400000 */
[----:B------:R-:W-:Y:S01]  /*9ff0*/  IADD3 R8, P1, PT, R14, R177, RZ ;  /* 0x000000b10e087210 */ /* 0x000fe20007f3e0ff */
[----:B------:R0:W-:Y:S01]  /*a000*/  STG.E.U16 desc[UR28][R4.64], R3 ;  /* 0x0000000304007986 */ /* 0x0001e2000c10151c */
[----:B------:R-:W-:Y:S01]  /*a010*/  F2FP.BF16.F32.PACK_AB R36, R37, R36 ;  /* 0x000000242524723e */ /* 0x000fe200000010ff */
[----:B------:R-:W-:Y:S01]  /*a020*/  IMAD R92, R0, 0x48, RZ ;  /* 0x00000048005c7824 */ /* 0x000fe200078e02ff */
[----:B------:R-:W-:Y:S01]  /*a030*/  F2FP.BF16.F32.PACK_AB R38, R39, R38 ;  /* 0x000000262726723e */ /* 0x000fe200000010ff */
[----:B------:R1:W-:Y:S01]  /*a040*/  STG.E.U16 desc[UR28][R10.64], R27 ;  /* 0x0000001b0a007986 */ /* 0x0003e2000c10151c */
[C---:B------:R-:W-:Y:S01]  /*a050*/  FMUL R40, R233.reuse, R40 ;  /* 0x00000028e9287220 */ /* 0x040fe20000400000 */
[C---:B------:R-:W-:Y:S01]  /*a060*/  FMUL R41, R233.reuse, R41 ;  /* 0x00000029e9297220 */ /* 0x040fe20000400000 */
[C---:B------:R-:W-:Y:S01]  /*a070*/  FMUL R42, R233.reuse, R42 ;  /* 0x0000002ae92a7220 */ /* 0x040fe20000400000 */
[----:B------:R3:W-:Y:S01]  /*a080*/  STG.E.U16 desc[UR28][R6.64], R9 ;  /* 0x0000000906007986 */ /* 0x0007e2000c10151c */
[C---:B------:R-:W-:Y:S01]  /*a090*/  FMUL R43, R233.reuse, R43 ;  /* 0x0000002be92b7220 */ /* 0x040fe20000400000 */
[----:B------:R-:W-:Y:S01]  /*a0a0*/  FMUL R209, R233, R108 ;  /* 0x0000006ce9d17220 */ /* 0x000fe20000400000 */
[----:B------:R-:W-:Y:S01]  /*a0b0*/  F2FP.BF16.F32.PACK_AB R40, R41, R40 ;  /* 0x000000282928723e */ /* 0x000fe200000010ff */
[C---:B------:R-:W-:Y:S01]  /*a0c0*/  FMUL R213, R233.reuse, R112 ;  /* 0x00000070e9d57220 */ /* 0x040fe20000400000 */
[----:B0-----:R-:W-:Y:S01]  /*a0d0*/  IADD3 R4, P2, PT, R20, R177, RZ ;  /* 0x000000b114047210 */ /* 0x001fe20007f5e0ff */
[----:B------:R-:W-:Y:S01]  /*a0e0*/  IMAD R108, R0, 0x50, RZ ;  /* 0x00000050006c7824 */ /* 0x000fe200078e02ff */
[-C--:B------:R-:W-:Y:S01]  /*a0f0*/  LEA.HI.X.SX32 R3, R96, R189.reuse, 0x1, P0 ;  /* 0x000000bd60037211 */ /* 0x080fe200000f0eff */
[----:B------:R-:W-:Y:S01]  /*a100*/  IMAD R96, R0, 0x4a, RZ ;  /* 0x0000004a00607824 */ /* 0x000fe200078e02ff */
[----:B-1----:R-:W-:Y:S01]  /*a110*/  PRMT R11, R28, 0x7632, R11 ;  /* 0x000076321c0b7816 */ /* 0x002fe2000000000b */
[----:B------:R-:W-:Y:S01]  /*a120*/  IMAD R112, R0, 0x52, RZ ;  /* 0x0000005200707824 */ /* 0x000fe200078e02ff */
[-C--:B------:R-:W-:Y:S01]  /*a130*/  LEA.HI.X.SX32 R5, R98, R189.reuse, 0x1, P2 ;  /* 0x000000bd62057211 */ /* 0x080fe200010f0eff */
[----:B---3--:R-:W-:Y:S01]  /*a140*/  IMAD R6, R0, 0x1b, RZ ;  /* 0x0000001b00067824 */ /* 0x008fe200078e02ff */
[----:B------:R-:W-:Y:S01]  /*a150*/  PRMT R7, R28, 0x7610, R7 ;  /* 0x000076101c077816 */ /* 0x000fe20000000007 */
[----:B------:R-:W-:Y:S01]  /*a160*/  IMAD R28, R0, 0x38, RZ ;  /* 0x00000038001c7824 */ /* 0x000fe200078e02ff */
[----:B------:R-:W-:Y:S01]  /*a170*/  LEA.HI.X.SX32 R9, R12, R189, 0x1, P1 ;  /* 0x000000bd0c097211 */ /* 0x000fe200008f0eff */
[C---:B------:R-:W-:Y:S01]  /*a180*/  FMUL R44, R233.reuse, R44 ;  /* 0x0000002ce92c7220 */ /* 0x040fe20000400000 */
[-C--:B------:R-:W-:Y:S01]  /*a190*/  IADD3 R10, P0, PT, R24, R177.reuse, RZ ;  /* 0x000000b1180a7210 */ /* 0x080fe20007f1e0ff */
[----:B------:R0:W-:Y:S01]  /*a1a0*/  STG.E.U16 desc[UR28][R2.64], R7 ;  /* 0x0000000702007986 */ /* 0x0001e2000c10151c */
[----:B------:R-:W-:Y:S01]  /*a1b0*/  IADD3 R12, P1, PT, R28, R177, RZ ;  /* 0x000000b11c0c7210 */ /* 0x000fe20007f3e0ff */
[----:B------:R-:W-:Y:S01]  /*a1c0*/  FMUL R45, R233, R45 ;  /* 0x0000002de92d7220 */ /* 0x000fe20000400000 */
[----:B------:R-:W-:Y:S01]  /*a1d0*/  F2FP.BF16.F32.PACK_AB R42, R43, R42 ;  /* 0x0000002a2b2a723e */ /* 0x000fe200000010ff */
[----:B------:R1:W-:Y:S01]  /*a1e0*/  STG.E.U16 desc[UR28][R8.64], R11 ;  /* 0x0000000b08007986 */ /* 0x0003e2000c10151c */
[----:B------:R-:W-:Y:S01]  /*a1f0*/  LEA.HI.X.SX32 R13, R100, R189, 0x1, P1 ;  /* 0x000000bd640d7211 */ /* 0x000fe200008f0eff */
[----:B------:R-:W-:-:S02]  /*a200*/  IMAD R100, R0, 0x4c, RZ ;  /* 0x0000004c00647824 */ /* 0x000fc400078e02ff */
[C---:B------:R-:W-:Y:S01]  /*a210*/  FMUL R217, R233.reuse, R116 ;  /* 0x00000074e9d97220 */ /* 0x040fe20000400000 */
[----:B------:R3:W-:Y:S01]  /*a220*/  STG.E.U16 desc[UR28][R4.64], R30 ;  /* 0x0000001e04007986 */ /* 0x0007e2000c10151c */
[C---:B------:R-:W-:Y:S02]  /*a230*/  IMAD R116, R0.reuse, 0x54, RZ ;  /* 0x0000005400747824 */ /* 0x040fe400078e02ff */
[----:B------:R-:W-:Y:S01]  /*a240*/  FMUL R222, R233, R120 ;  /* 0x00000078e9de7220 */ /* 0x000fe20000400000 */
[----:B------:R-:W-:Y:S01]  /*a250*/  F2FP.BF16.F32.PACK_AB R44, R45, R44 ;  /* 0x0000002c2d2c723e */ /* 0x000fe200000010ff */
[----:B0-----:R-:W-:Y:S01]  /*a260*/  IMAD R7, R0, 0x3c, RZ ;  /* 0x0000003c00077824 */ /* 0x001fe200078e02ff */
[----:B------:R-:W-:Y:S01]  /*a270*/  IADD3 R2, P2, PT, R32, R177, RZ ;  /* 0x000000b120027210 */ /* 0x000fe20007f5e0ff */
[C---:B------:R-:W-:Y:S01]  /*a280*/  FMUL R46, R233.reuse, R46 ;  /* 0x0000002ee92e7220 */ /* 0x040fe20000400000 */
[C---:B------:R-:W-:Y:S01]  /*a290*/  FMUL R47, R233.reuse, R47 ;  /* 0x0000002fe92f7220 */ /* 0x040fe20000400000 */
[-C--:B-1----:R-:W-:Y:S01]  /*a2a0*/  LEA.HI.X.SX32 R11, R6, R189.reuse, 0x1, P0 ;  /* 0x000000bd060b7211 */ /* 0x082fe200000f0eff */
[----:B------:R-:W-:Y:S01]  /*a2b0*/  FMUL R226, R233, R124 ;  /* 0x0000007ce9e27220 */ /* 0x000fe20000400000 */
[----:B------:R-:W-:Y:S01]  /*a2c0*/  PRMT R9, R30, 0x7632, R9 ;  /* 0x000076321e097816 */ /* 0x000fe20000000009 */
[----:B------:R-:W-:Y:S01]  /*a2d0*/  IMAD R120, R0, 0x56, RZ ;  /* 0x0000005600787824 */ /* 0x000fe200078e02ff */
[----:B------:R-:W-:Y:S01]  /*a2e0*/  LEA.HI.X.SX32 R3, R16, R189, 0x1, P2 ;  /* 0x000000bd10037211 */ /* 0x000fe200010f0eff */
[C---:B---3--:R-:W-:Y:S01]  /*a2f0*/  IMAD R5, R0.reuse, 0x3e, RZ ;  /* 0x0000003e00057824 */ /* 0x048fe200078e02ff */
[-C--:B------:R-:W-:Y:S01]  /*a300*/  IADD3 R8, P0, PT, R7, R177.reuse, RZ ;  /* 0x000000b107087210 */ /* 0x080fe20007f1e0ff */
[----:B------:R0:W-:Y:S01]  /*a310*/  STG.E.U16 desc[UR28][R10.64], R9 ;  /* 0x000000090a007986 */ /* 0x0001e2000c10151c */
[C---:B------:R-:W-:Y:S01]  /*a320*/  LEA R4, R0.reuse, -R0, 0x5 ;  /* 0x8000000000047211 */ /* 0x040fe200078e28ff */
[C---:B------:R-:W-:Y:S01]  /*a330*/  IMAD R124, R0.reuse, 0x58, RZ ;  /* 0x00000058007c7824 */ /* 0x040fe200078e02ff */
[----:B------:R-:W-:Y:S01]  /*a340*/  IADD3 R16, P1, PT, R5, R177, RZ ;  /* 0x000000b105107210 */ /* 0x000fe20007f3e0ff */
[----:B------:R1:W-:Y:S01]  /*a350*/  STG.E.U16 desc[UR28][R12.64], R33 ;  /* 0x000000210c007986 */ /* 0x0003e2000c10151c */
[----:B------:R-:W-:Y:S01]  /*a360*/  SHF.L.U32 R6, R0, 0x5, RZ ;  /* 0x0000000500067819 */ /* 0x000fe200000006ff */
[C---:B------:R-:W-:Y:S01]  /*a370*/  FMUL R48, R233.reuse, R48 ;  /* 0x00000030e9307220 */ /* 0x040fe20000400000 */
[----:B------:R-:W-:Y:S01]  /*a380*/  LEA.HI.X.SX32 R17, R4, R189, 0x1, P1 ;  /* 0x000000bd04117211 */ /* 0x000fe200008f0eff */
[----:B------:R3:W-:Y:S01]  /*a390*/  STG.E.U16 desc[UR28][R2.64], R15 ;  /* 0x0000000f02007986 */ /* 0x0007e2000c10151c */
[C---:B------:R-:W-:Y:S01]  /*a3a0*/  LEA R4, R0.reuse, R0, 0x5 ;  /* 0x0000000000047211 */ /* 0x040fe200078e28ff */
[----:B------:R-:W-:Y:S01]  /*a3b0*/  FMUL R49, R233, R49 ;  /* 0x00000031e9317220 */ /* 0x000fe20000400000 */
[----:B------:R-:W-:Y:S01]  /*a3c0*/  F2FP.BF16.F32.PACK_AB R46, R47, R46 ;  /* 0x0000002e2f2e723e */ /* 0x000fe200000010ff */
[----:B------:R-:W-:Y:S01]  /*a3d0*/  FMUL R230, R233, R128 ;  /* 0x00000080e9e67220 */ /* 0x000fe20000400000 */
[C---:B0-----:R-:W-:Y:S01]  /*a3e0*/  LEA R10, P2, R0.reuse, R177, 0x6 ;  /* 0x000000b1000a7211 */ /* 0x041fe200078430ff */
[----:B------:R-:W-:Y:S01]  /*a3f0*/  IMAD R128, R0, 0x5a, RZ ;  /* 0x0000005a00807824 */ /* 0x000fe200078e02ff */
[-C--:B------:R-:W-:Y:S01]  /*a400*/  LEA.HI.X.SX32 R9, R18, R189.reuse, 0x1, P0 ;  /* 0x000000bd12097211 */ /* 0x080fe200000f0eff */
[----:B------:R-:W-:Y:S01]  /*a410*/  IMAD R132, R0, 0x5c, RZ ;  /* 0x0000005c00847824 */ /* 0x000fe200078e02ff */
[----:B------:R-:W-:Y:S01]  /*a420*/  LEA.HI.X.SX32 R11, R6, R189, 0x1, P2 ;  /* 0x000000bd060b7211 */ /* 0x000fe200010f0eff */
[----:B------:R-:W-:Y:S01]  /*a430*/  IMAD R6, R0, 0x23, RZ ;  /* 0x0000002300067824 */ /* 0x000fe200078e02ff */
[-C--:B-1----:R-:W-:Y:S01]  /*a440*/  IADD3 R12, P1, PT, R90, R177.reuse, RZ ;  /* 0x000000b15a0c7210 */ /* 0x082fe20007f3e0ff */
[----:B------:R0:W-:Y:S01]  /*a450*/  STG.E.U16 desc[UR28][R8.64], R137 ;  /* 0x0000008908007986 */ /* 0x0001e2000c10151c */
[----:B---3--:R-:W-:Y:S01]  /*a460*/  PRMT R3, R137, 0x7632, R3 ;  /* 0x0000763289037816 */ /* 0x008fe20000000003 */
[----:B------:R-:W-:Y:S01]  /*a470*/  IMAD R138, R0, 0x5e, RZ ;  /* 0x0000005e008a7824 */ /* 0x000fe200078e02ff */
[----:B------:R-:W-:Y:S01]  /*a480*/  IADD3 R2, P0, PT, R94, R177, RZ ;  /* 0x000000b15e027210 */ /* 0x000fe20007f1e0ff */
[C---:B------:R-:W-:Y:S01]  /*a490*/  FMUL R50, R233.reuse, R50 ;  /* 0x00000032e9327220 */ /* 0x040fe20000400000 */
[----:B------:R-:W-:Y:S01]  /*a4a0*/  LEA.HI.X.SX32 R13, R102, R189, 0x1, P1 ;  /* 0x000000bd660d7211 */ /* 0x000fe200008f0eff */
[----:B------:R1:W-:Y:S01]  /*a4b0*/  STG.E.U16 desc[UR28][R16.64], R3 ;  /* 0x0000000310007986 */ /* 0x0003e2000c10151c */
[----:B------:R-:W-:Y:S01]  /*a4c0*/  FMUL R51, R233, R51 ;  /* 0x00000033e9337220 */ /* 0x000fe20000400000 */
[----:B------:R-:W-:Y:S01]  /*a4d0*/  F2FP.BF16.F32.PACK_AB R48, R49, R48 ;  /* 0x000000303130723e */ /* 0x000fe200000010ff */
[----:B------:R-:W-:Y:S01]  /*a4e0*/  IMAD R142, R0, 0x60, RZ ;  /* 0x00000060008e7824 */ /* 0x000fe200078e02ff */
[----:B------:R3:W-:Y:S01]  /*a4f0*/  STG.E.U16 desc[UR28][R10.64], R36 ;  /* 0x000000240a007986 */ /* 0x0007e2000c10151c */
[C---:B------:R-:W-:Y:S01]  /*a500*/  FMUL R52, R233.reuse, R52 ;  /* 0x00000034e9347220 */ /* 0x040fe20000400000 */
[----:B0-----:R-:W-:Y:S01]  /*a510*/  IADD3 R8, P2, PT, R88, R177, RZ ;  /* 0x000000b158087210 */ /* 0x001fe20007f5e0ff */
[----:B------:R-:W-:Y:S01]  /*a520*/  FMUL R53, R233, R53 ;  /* 0x00000035e9357220 */ /* 0x000fe20000400000 */
[----:B------:R-:W-:Y:S01]  /*a530*/  F2FP.BF16.F32.PACK_AB R50, R51, R50 ;  /* 0x000000323332723e */ /* 0x000fe200000010ff */
[----:B------:R-:W-:Y:S01]  /*a540*/  IMAD R146, R0, 0x62, RZ ;  /* 0x0000006200927824 */ /* 0x000fe200078e02ff */
[-C--:B------:R-:W-:Y:S01]  /*a550*/  LEA.HI.X.SX32 R9, R6, R189.reuse, 0x1, P2 ;  /* 0x000000bd06097211 */ /* 0x080fe200010f0eff */
[----:B------:R-:W-:Y:S01]  /*a560*/  IMAD R150, R0, 0x64, RZ ;  /* 0x0000006400967824 */ /* 0x000fe200078e02ff */
[----:B-1----:R-:W-:Y:S01]  /*a570*/  LEA.HI.X.SX32 R3, R4, R189, 0x1, P0 ;  /* 0x000000bd04037211 */ /* 0x002fe200000f0eff */
[----:B------:R-:W-:Y:S01]  /*a580*/  IMAD R4, R0, 0x25, RZ ;  /* 0x0000002500047824 */ /* 0x000fe200078e02ff */
[----:B------:R-:W-:Y:S01]  /*a590*/  PRMT R6, R38, 0x7632, R6 ;  /* 0x0000763226067816 */ /* 0x000fe20000000006 */
[----:B------:R-:W-:Y:S01]  /*a5a0*/  IMAD R154, R0, 0x66, RZ ;  /* 0x00000066009a7824 */ /* 0x000fe200078e02ff */
[----:B---3--:R-:W-:Y:S01]  /*a5b0*/  PRMT R11, R36, 0x7632, R11 ;  /* 0x00007632240b7816 */ /* 0x008fe2000000000b */
[----:B------:R-:W-:Y:S01]  /*a5c0*/  IMAD R162, R0, 0x6a, RZ ;  /* 0x0000006a00a27824 */ /* 0x000fe200078e02ff */
[-C--:B------:R-:W-:Y:S01]  /*a5d0*/  IADD3 R10, P0, PT, R92, R177.reuse, RZ ;  /* 0x000000b15c0a7210 */ /* 0x080fe20007f1e0ff */
[----:B------:R-:W-:Y:S01]  /*a5e0*/  IMAD R18, R0, 0x33, RZ ;  /* 0x0000003300127824 */ /* 0x000fe200078e02ff */
[----:B------:R-:W-:Y:S01]  /*a5f0*/  IADD3 R16, P1, PT, R96, R177, RZ ;  /* 0x000000b160107210 */ /* 0x000fe20007f3e0ff */
[----:B------:R0:W-:Y:S01]  /*a600*/  STG.E.U16 desc[UR28][R2.64], R11 ;  /* 0x0000000b02007986 */ /* 0x0001e2000c10151c */
[----:B------:R-:W-:Y:S01]  /*a610*/  F2FP.BF16.F32.PACK_AB R52, R53, R52 ;  /* 0x000000343534723e */ /* 0x000fe200000010ff */
[----:B------:R-:W-:Y:S01]  /*a620*/  IMAD R158, R0, 0x68, RZ ;  /* 0x00000068009e7824 */ /* 0x000fe200078e02ff */
[----:B------:R-:W-:Y:S01]  /*a630*/  LEA.HI.X.SX32 R17, R4, R189, 0x1, P1 ;  /* 0x000000bd04117211 */ /* 0x000fe200008f0eff */
[----:B------:R1:W-:Y:S01]  /*a640*/  STG.E.U16 desc[UR28][R12.64], R38 ;  /* 0x000000260c007986 */ /* 0x0003e2000c10151c */
[C---:B------:R-:W-:Y:S01]  /*a650*/  IMAD R4, R0.reuse, 0x27, RZ ;  /* 0x0000002700047824 */ /* 0x040fe200078e02ff */
[C---:B------:R-:W-:Y:S01]  /*a660*/  LEA R36, R0.reuse, -R0, 0x7 ;  /* 0x8000000000247211 */ /* 0x040fe200078e38ff */
[C---:B------:R-:W-:Y:S01]  /*a670*/  IMAD R166, R0.reuse, 0x6c, RZ ;  /* 0x0000006c00a67824 */ /* 0x040fe200078e02ff */
[----:B------:R3:W-:Y:S01]  /*a680*/  STG.E.U16 desc[UR28][R8.64], R6 ;  /* 0x0000000608007986 */ /* 0x0007e2000c10151c */
[----:B------:R-:W-:Y:S01]  /*a690*/  IMAD R174, R0, 0x70, RZ ;  /* 0x0000007000ae7824 */ /* 0x000fe200078e02ff */
[----:B------:R-:W-:Y:S01]  /*a6a0*/  F2FP.BF16.F32.PACK_AB R187, R54, R187 ;  /* 0x000000bb36bb723e */ /* 0x000fe200000010ff */
[----:B------:R-:W-:Y:S01]  /*a6b0*/  IMAD R170, R0, 0x6e, RZ ;  /* 0x0000006e00aa7824 */ /* 0x000fe200078e02ff */
[----:B0-----:R-:W-:Y:S01]  /*a6c0*/  IADD3 R2, P2, PT, R100, R177, RZ ;  /* 0x000000b164027210 */ /* 0x001fe20007f5e0ff */
        /* <DEDUP_REMOVED lines=10> */
[----:B------:R-:W-:Y:S01]  /*a770*/  IMAD R30, R0, 0x39, RZ ;  /* 0x00000039001e7824 */ /* 0x000fe200078e02ff */
[----:B------:R-:W-:Y:S01]  /*a780*/  LEA.HI.X.SX32 R13, R22, R189, 0x1, P1 ;  /* 0x000000bd160d7211 */ /* 0x000fe200008f0eff */
[----:B------:R1:W-:Y:S01]  /*a790*/  STG.E.U16 desc[UR28][R16.64], R9 ;  /* 0x0000000910007986 */ /* 0x0003e2000c10151c */
[----:B------:R-:W-:-:S02]  /*a7a0*/  IMAD R22, R0, 0x35, RZ ;  /* 0x0000003500167824 */ /* 0x000fc400078e02ff */
[C---:B------:R-:W-:Y:S01]  /*a7b0*/  FMUL R190, R233.reuse, R89 ;  /* 0x00000059e9be7220 */ /* 0x040fe20000400000 */
[C---:B------:R-:W-:Y:S01]  /*a7c0*/  IMAD R182, R0.reuse, 0x74, RZ ;  /* 0x0000007400b67824 */ /* 0x040fe200078e02ff */
[----:B------:R3:W-:Y:S01]  /*a7d0*/  STG.E.U16 desc[UR28][R2.64], R42 ;  /* 0x0000002a02007986 */ /* 0x0007e2000c10151c */
[----:B------:R-:W-:Y:S01]  /*a7e0*/  IMAD R236, R0, 0x78, RZ ;  /* 0x0000007800ec7824 */ /* 0x000fe200078e02ff */
[----:B0-----:R-:W-:Y:S01]  /*a7f0*/  IADD3 R10, P2, PT, R112, R177, RZ ;  /* 0x000000b1700a7210 */ /* 0x001fe20007f5e0ff */
[C---:B------:R-:W-:Y:S02]  /*a800*/  IMAD R240, R0.reuse, 0x7c, RZ ;  /* 0x0000007c00f07824 */ /* 0x040fe400078e02ff */
[----:B------:R-:W-:Y:S01]  /*a810*/  FMUL R196, R233, R95 ;  /* 0x0000005fe9c47220 */ /* 0x000fe20000400000 */
        /* <DEDUP_REMOVED lines=13> */
[C---:B------:R-:W-:Y:S01]  /*a8f0*/  LEA R42, R0.reuse, -R0, 0x6 ;  /* 0x80000000002a7211 */ /* 0x040fe200078e30ff */
[----:B------:R-:W-:Y:S01]  /*a900*/  IMAD R54, R0, 0x45, RZ ;  /* 0x0000004500367824 */ /* 0x000fe200078e02ff */
[----:B------:R-:W-:Y:S01]  /*a910*/  LEA.HI.X.SX32 R17, R4, R189, 0x1, P1 ;  /* 0x000000bd04117211 */ /* 0x000fe200008f0eff */
[----:B------:R1:W-:Y:S01]  /*a920*/  STG.E.U16 desc[UR28][R12.64], R44 ;  /* 0x0000002c0c007986 */ /* 0x0003e2000c10151c */
[----:B------:R-:W-:-:S02]  /*a930*/  IMAD R4, R0, 0x2d, RZ ;  /* 0x0000002d00047824 */ /* 0x000fc400078e02ff */
[C---:B------:R-:W-:Y:S01]  /*a940*/  FMUL R202, R233.reuse, R101 ;  /* 0x00000065e9ca7220 */ /* 0x040fe20000400000 */
[C---:B------:R-:W-:Y:S01]  /*a950*/  IMAD R55, R0.reuse, 0x98, RZ ;  /* 0x0000009800377824 */ /* 0x040fe200078e02ff */
[----:B------:R3:W-:Y:S01]  /*a960*/  STG.E.U16 desc[UR28][R10.64], R6 ;  /* 0x000000060a007986 */ /* 0x0007e2000c10151c */
[C---:B------:R-:W-:Y:S02]  /*a970*/  IMAD R51, R0.reuse, 0x94, RZ ;  /* 0x0000009400337824 */ /* 0x040fe400078e02ff */
[C---:B------:R-:W-:Y:S01]  /*a980*/  FMUL R198, R233.reuse, R97 ;  /* 0x00000061e9c67220 */ /* 0x040fe20000400000 */
        /* <DEDUP_REMOVED lines=15> */
[C---:B------:R-:W-:Y:S01]  /*aa80*/  IMAD R26, R0.reuse, 0x37, RZ ;  /* 0x00000037001a7824 */ /* 0x040fe200078e02ff */
[C---:B------:R-:W-:Y:S01]  /*aa90*/  SHF.L.U32 R44, R0.reuse, 0x6, RZ ;  /* 0x00000006002c7819 */ /* 0x040fe200000006ff */
[C---:B------:R-:W-:Y:S01]  /*aaa0*/  FMUL R192, R233.reuse, R91 ;  /* 0x0000005be9c07220 */ /* 0x040fe20000400000 */
[----:B------:R3:W-:Y:S01]  /*aab0*/  STG.E.U16 desc[UR28][R8.64], R48 ;  /* 0x0000003008007986 */ /* 0x0007e2000c10151c */
[----:B------:R-:W-:Y:S01]  /*aac0*/  IMAD R102, R0, 0x4d, RZ ;  /* 0x0000004d00667824 */ /* 0x000fe200078e02ff */
[----:B0-----:R-:W-:Y:S01]  /*aad0*/  IADD3 R2, P2, PT, R138, R177, RZ ;  /* 0x000000b18a027210 */ /* 0x001fe20007f5e0ff */
[C---:B------:R-:W-:Y:S01]  /*aae0*/  IMAD R97, R0.reuse, 0xa2, RZ ;  /* 0x000000a200617824 */ /* 0x040fe200078e02ff */
[----:B------:R-:W-:Y:S01]  /*aaf0*/  LEA R46, R0, R0, 0x6 ;  /* 0x00000000002e7211 */ /* 0x000fe200078e30ff */
[C---:B------:R-:W-:Y:S01]  /*ab00*/  FMUL R200, R233.reuse, R99 ;  /* 0x00000063e9c87220 */ /* 0x040fe20000400000 */
        /* <DEDUP_REMOVED lines=8> */
[----:B------:R-:W-:Y:S01]  /*ab90*/  IADD3 R8, P0, PT, R142, R177, RZ ;  /* 0x000000b18e087210 */ /* 0x000fe20007f1e0ff */
[----:B------:R-:W-:Y:S01]  /*aba0*/  FMUL R210, R233, R109 ;  /* 0x0000006de9d27220 */ /* 0x000fe20000400000 */
[----:B------:R-:W-:Y:S01]  /*abb0*/  IADD3 R16, P1, PT, R146, R177, RZ ;  /* 0x000000b192107210 */ /* 0x000fe20007f3e0ff */
[----:B------:R0:W-:Y:S01]  /*abc0*/  STG.E.U16 desc[UR28][R10.64], R9 ;  /* 0x000000090a007986 */ /* 0x0001e2000c10151c */
[----:B------:R-:W-:-:S02]  /*abd0*/  IMAD R99, R0, 0xa4, RZ ;  /* 0x000000a400637824 */ /* 0x000fc400078e02ff */
[C---:B------:R-:W-:Y:S01]  /*abe0*/  FMUL R204, R233.reuse, R103 ;  /* 0x00000067e9cc7220 */ /* 0x040fe20000400000 */
[----:B------:R-:W-:Y:S01]  /*abf0*/  LEA.HI.X.SX32 R17, R4, R189, 0x1, P1 ;  /* 0x000000bd04117211 */ /* 0x000fe200008f0eff */
[----:B------:R1:W-:Y:S01]  /*ac00*/  STG.E.U16 desc[UR28][R12.64], R50 ;  /* 0x000000320c007986 */ /* 0x0003e2000c10151c */
[C---:B------:R-:W-:Y:S02]  /*ac10*/  IMAD R4, R0.reuse, 0x82, RZ ;  /* 0x0000008200047824 */ /* 0x040fe400078e02ff */
[C---:B------:R-:W-:Y:S01]  /*ac20*/  FMUL R212, R233.reuse, R111 ;  /* 0x0000006fe9d47220 */ /* 0x040fe20000400000 */
[C---:B------:R-:W-:Y:S01]  /*ac30*/  IMAD R109, R0.reuse, 0xae, RZ ;  /* 0x000000ae006d7824 */ /* 0x040fe200078e02ff */
[----:B------:R3:W-:Y:S01]  /*ac40*/  STG.E.U16 desc[UR28][R2.64], R6 ;  /* 0x0000000602007986 */ /* 0x0007e2000c10151c */
[----:B------:R-:W-:Y:S01]  /*ac50*/  IMAD R110, R0, 0x51, RZ ;  /* 0x00000051006e7824 */ /* 0x000fe200078e02ff */
[----:B------:R-:W-:Y:S01]  /*ac60*/  IADD3 R4, P5, PT, R4, R177, RZ ;  /* 0x000000b104047210 */ /* 0x000fe20007fbe0ff */
[----:B------:R-:W-:Y:S01]  /*ac70*/  IMAD R103, R0, 0xb4, RZ ;  /* 0x000000b400677824 */ /* 0x000fe200078e02ff */
[----:B0-----:R-:W-:Y:S01]  /*ac80*/  LEA.HI.X.SX32 R9, R114, R189, 0x1, P0 ;  /* 0x000000bd72097211 */ /* 0x001fe200000f0eff */
[----:B------:R-:W-:Y:S01]  /*ac90*/  IMAD R114, R0, 0x53, RZ ;  /* 0x0000005300727824 */ /* 0x000fe200078e02ff */
[----:B------:R-:W-:Y:S01]  /*aca0*/  IADD3 R10, P2, PT, R150, R177, RZ ;  /* 0x000000b1960a7210 */ /* 0x000fe20007f5e0ff */
[C---:B------:R-:W-:Y:S01]  /*acb0*/  FMUL R218, R233.reuse, R117 ;  /* 0x00000075e9da7220 */ /* 0x040fe20000400000 */
[----:B-1----:R-:W-:Y:S01]  /*acc0*/  IADD3 R12, P4, PT, R154, R177, RZ ;  /* 0x000000b19a0c7210 */ /* 0x002fe20007f9e0ff */
[----:B------:R0:W-:Y:S01]  /*acd0*/  STG.E.U16 desc[UR28][R8.64], R52 ;  /* 0x0000003408007986 */ /* 0x0001e2000c10151c */
[----:B------:R-:W-:Y:S01]  /*ace0*/  LEA.HI.X.SX32 R11, R14, R189, 0x1, P2 ;  /* 0x000000bd0e0b7211 */ /* 0x000fe200010f0eff */
[----:B------:R-:W-:Y:S01]  /*acf0*/  IMAD R50, R0, 0x43, RZ ;  /* 0x0000004300327824 */ /* 0x000fe200078e02ff */
[----:B---3--:R-:W-:Y:S01]  /*ad00*/  PRMT R3, R52, 0x7632, R3 ;  /* 0x0000763234037816 */ /* 0x008fe20000000003 */
[----:B------:R-:W-:Y:S01]  /*ad10*/  IMAD R2, R0, 0xfe, RZ ;  /* 0x000000fe00027824 */ /* 0x000fe200078e02ff */
[----:B------:R-:W-:Y:S01]  /*ad20*/  IADD3 R14, P6, PT, R158, R177, RZ ;  /* 0x000000b19e0e7210 */ /* 0x000fe20007fde0ff */
[----:B------:R-:W-:Y:S01]  /*ad30*/  IMAD R6, R0, 0x84, RZ ;  /* 0x0000008400067824 */ /* 0x000fe200078e02ff */
[----:B------:R-:W-:Y:S01]  /*ad40*/  LEA.HI.X.SX32 R13, R18, R189, 0x1, P4 ;  /* 0x000000bd120d7211 */ /* 0x000fe200020f0eff */
[----:B------:R1:W-:Y:S01]  /*ad50*/  STG.E.U16 desc[UR28][R16.64], R3 ;  /* 0x0000000310007986 */ /* 0x0003e2000c10151c */
[-C--:B------:R-:W-:Y:S01]  /*ad60*/  IADD3 R2, P0, PT, R2, R177.reuse, RZ ;  /* 0x000000b102027210 */ /* 0x080fe20007f1e0ff */
[----:B------:R-:W-:Y:S01]  /*ad70*/  IMAD R111, R0, 0xb0, RZ ;  /* 0x000000b0006f7824 */ /* 0x000fe200078e02ff */
[----:B------:R-:W-:Y:S01]  /*ad80*/  IADD3 R18, P4, PT, R166, R177, RZ ;  /* 0x000000b1a6127210 */ /* 0x000fe20007f9e0ff */
[----:B0-----:R-:W-:Y:S01]  /*ad90*/  IMAD R8, R0, 0x86, RZ ;  /* 0x0000008600087824 */ /* 0x001fe200078e02ff */
[----:B------:R-:W-:Y:S01]  /*ada0*/  LEA.HI.X.SX32 R15, R20, R189, 0x1, P6 ;  /* 0x000000bd140f7211 */ /* 0x000fe200030f0eff */
[----:B------:R0:W-:Y:S01]  /*adb0*/  STG.E.U16 desc[UR28][R10.64], R187 ;  /* 0x000000bb0a007986 */ /* 0x0001e2000c10151c */
[----:B------:R-:W-:Y:S01]  /*adc0*/  IADD3 R20, P6, PT, R170, R177, RZ ;  /* 0x000000b1aa147210 */ /* 0x000fe20007fde0ff */
[----:B------:R-:W-:Y:S01]  /*add0*/  IMAD R9, R0, 0x90, RZ ;  /* 0x0000009000097824 */ /* 0x000fe200078e02ff */
[----:B------:R-:W-:Y:S01]  /*ade0*/  LEA.HI.X.SX32 R19, R24, R189, 0x1, P4 ;  /* 0x000000bd18137211 */ /* 0x000fe200020f0eff */
[----:B------:R-:W-:Y:S01]  /*adf0*/  IMAD R52, R0, 0x96, RZ ;  /* 0x0000009600347824 */ /* 0x000fe200078e02ff */
[----:B------:R-:W-:Y:S01]  /*ae00*/  IADD3 R24, P4, PT, R178, R177, RZ ;  /* 0x000000b1b2187210 */ /* 0x000fe20007f9e0ff */
[C---:B------:R-:W-:Y:S01]  /*ae10*/  FMUL R214, R233.reuse, R113 ;  /* 0x00000071e9d67220 */ /* 0x040fe20000400000 */
[----:B-1----:R-:W-:Y:S01]  /*ae20*/  LEA.HI.X.SX32 R3, R36, R189, 0x1, P0 ;  /* 0x000000bd24037211 */ /* 0x002fe200000f0eff */
[C---:B------:R-:W-:Y:S01]  /*ae30*/  FMUL R224, R233.reuse, R122 ;  /* 0x0000007ae9e07220 */ /* 0x040fe20000400000 */
[----:B------:R-:W-:Y:S01]  /*ae40*/  IADD3 R16, P0, PT, R162, R177, RZ ;  /* 0x000000b1a2107210 */ /* 0x000fe20007f1e0ff */
[----:B------:R-:W-:Y:S01]  /*ae50*/  IMAD R117, R0, 0xb6, RZ ;  /* 0x000000b600757824 */ /* 0x000fe200078e02ff */
[-C--:B------:R-:W-:Y:S01]  /*ae60*/  LEA.HI.X.SX32 R21, R26, R189.reuse, 0x1, P6 ;  /* 0x000000bd1a157211 */ /* 0x080fe200030f0eff */
[----:B0-----:R-:W-:Y:S01]  /*ae70*/  IMAD R10, R0, 0x88, RZ ;  /* 0x00000088000a7824 */ /* 0x001fe200078e02ff */
[----:B------:R-:W-:Y:S01]  /*ae80*/  LEA.HI.X.SX32 R17, R22, R189, 0x1, P0 ;  /* 0x000000bd16117211 */ /* 0x000fe200000f0eff */
[----:B------:R-:W-:Y:S01]  /*ae90*/  IMAD R11, R0, 0x8e, RZ ;  /* 0x0000008e000b7824 */ /* 0x000fe200078e02ff */
[----:B------:R-:W-:Y:S01]  /*aea0*/  IADD3 R22, P0, PT, R174, R177, RZ ;  /* 0x000000b1ae167210 */ /* 0x000fe20007f1e0ff */
[C---:B------:R-:W-:Y:S01]  /*aeb0*/  FMUL R225, R233.reuse, R123 ;  /* 0x0000007be9e17220 */ /* 0x040fe20000400000 */
[----:B------:R-:W-:Y:S01]  /*aec0*/  IADD3 R26, P6, PT, R182, R177, RZ ;  /* 0x000000b1b61a7210 */ /* 0x000fe20007fde0ff */
[----:B------:R-:W-:Y:S01]  /*aed0*/  IMAD R122, R0, 0x57, RZ ;  /* 0x00000057007a7824 */ /* 0x000fe200078e02ff */
[----:B------:R-:W-:Y:S01]  /*aee0*/  LEA.HI.X.SX32 R23, R28, R189, 0x1, P0 ;  /* 0x000000bd1c177211 */ /* 0x000fe200000f0eff */
[----:B------:R-:W-:Y:S01]  /*aef0*/  IMAD R113, R0, 0xb2, RZ ;  /* 0x000000b200717824 */ /* 0x000fe200078e02ff */
[----:B------:R-:W-:Y:S01]  /*af00*/  IADD3 R28, P0, PT, R186, R177, RZ ;  /* 0x000000b1ba1c7210 */ /* 0x000fe20007f1e0ff */
[----:B------:R-:W-:Y:S01]  /*af10*/  IMAD R123, R0, 0xbc, RZ ;  /* 0x000000bc007b7824 */ /* 0x000fe200078e02ff */
[----:B------:R-:W-:Y:S01]  /*af20*/  LEA.HI.X.SX32 R25, R30, R189, 0x1, P4 ;  /* 0x000000bd1e197211 */ /* 0x000fe200020f0eff */
[C---:B------:R-:W-:Y:S01]  /*af30*/  FMUL R56, R233.reuse, R56 ;  /* 0x00000038e9387220 */ /* 0x040fe20000400000 */
[----:B------:R-:W-:Y:S01]  /*af40*/  IADD3 R30, P4, PT, R236, R177, RZ ;  /* 0x000000b1ec1e7210 */ /* 0x000fe20007f9e0ff */
[C---:B------:R-:W-:Y:S01]  /*af50*/  FMUL R57, R233.reuse, R57 ;  /* 0x00000039e9397220 */ /* 0x040fe20000400000 */
[-C--:B------:R-:W-:Y:S01]  /*af60*/  LEA.HI.X.SX32 R29, R34, R189.reuse, 0x1, P0 ;  /* 0x000000bd221d7211 */ /* 0x080fe200000f0eff */
[C---:B------:R-:W-:Y:S01]  /*af70*/  FMUL R58, R233.reuse, R58 ;  /* 0x0000003ae93a7220 */ /* 0x040fe20000400000 */
[----:B------:R-:W-:Y:S01]  /*af80*/  LEA.HI.X.SX32 R27, R32, R189, 0x1, P6 ;  /* 0x000000bd201b7211 */ /* 0x000fe200030f0eff */
[C---:B------:R-:W-:Y:S01]  /*af90*/  FMUL R59, R233.reuse, R59 ;  /* 0x0000003be93b7220 */ /* 0x040fe20000400000 */
[-C--:B------:R-:W-:Y:S01]  /*afa0*/  IADD3 R34, P0, PT, R240, R177.reuse, RZ ;  /* 0x000000b1f0227210 */ /* 0x080fe20007f1e0ff */
[C---:B------:R-:W-:Y:S01]  /*afb0*/  FMUL R60, R233.reuse, R60 ;  /* 0x0000003ce93c7220 */ /* 0x040fe20000400000 */
[----:B------:R-:W-:Y:S01]  /*afc0*/  IADD3 R32, P6, PT, R234, R177, RZ ;  /* 0x000000b1ea207210 */ /* 0x000fe20007fde0ff */
[----:B------:R-:W-:Y:S01]  /*afd0*/  FMUL R61, R233, R61 ;  /* 0x0000003de93d7220 */ /* 0x000fe20000400000 */
[----:B------:R-:W-:Y:S01]  /*afe0*/  LEA.HI.X.SX32 R31, R7, R189, 0x1, P4 ;  /* 0x000000bd071f7211 */ /* 0x000fe200020f0eff */
[C---:B------:R-:W-:Y:S01]  /*aff0*/  FMUL R62, R233.reuse, R62 ;  /* 0x0000003ee93e7220 */ /* 0x040fe20000400000 */
[----:B------:R-:W-:Y:S01]  /*b000*/  IADD3 R36, P4, PT, R238, R177, RZ ;  /* 0x000000b1ee247210 */ /* 0x000fe20007f9e0ff */
[C---:B------:R-:W-:Y:S01]  /*b010*/  FMUL R63, R233.reuse, R63 ;  /* 0x0000003fe93f7220 */ /* 0x040fe20000400000 */
[----:B------:R-:W-:Y:S01]  /*b020*/  IADD3 R6, P3, PT, R6, R177, RZ ;  /* 0x000000b106067210 */ /* 0x000fe20007f7e0ff */
[----:B------:R-:W-:Y:S01]  /*b030*/  FMUL R64, R233, R64 ;  /* 0x00000040e9407220 */ /* 0x000fe20000400000 */
[----:B------:R-:W-:Y:S01]  /*b040*/  LEA.HI.X.SX32 R35, R5, R189, 0x1, P0 ;  /* 0x000000bd05237211 */ /* 0x000fe200000f0eff */
[C---:B------:R-:W-:Y:S01]  /*b050*/  FMUL R65, R233.reuse, R65 ;  /* 0x00000041e9417220 */ /* 0x040fe20000400000 */
[----:B------:R-:W-:Y:S01]  /*b060*/  LEA.HI.X.SX32 R33, R38, R189, 0x1, P6 ;  /* 0x000000bd26217211 */ /* 0x000fe200030f0eff */
[C---:B------:R-:W-:Y:S01]  /*b070*/  FMUL R66, R233.reuse, R66 ;  /* 0x00000042e9427220 */ /* 0x040fe20000400000 */
[----:B------:R-:W-:Y:S01]  /*b080*/  IADD3 R40, P0, PT, R40, R177, RZ ;  /* 0x000000b128287210 */ /* 0x000fe20007f1e0ff */
[C---:B------:R-:W-:Y:S01]  /*b090*/  FMUL R67, R233.reuse, R67 ;  /* 0x00000043e9437220 */ /* 0x040fe20000400000 */
[-C--:B------:R-:W-:Y:S01]  /*b0a0*/  IADD3 R8, P2, PT, R8, R177.reuse, RZ ;  /* 0x000000b108087210 */ /* 0x080fe20007f5e0ff */
[C---:B------:R-:W-:Y:S01]  /*b0b0*/  FMUL R68, R233.reuse, R68 ;  /* 0x00000044e9447220 */ /* 0x040fe20000400000 */
[----:B------:R-:W-:Y:S01]  /*b0c0*/  LEA R38, P6, R0, R177, 0x7 ;  /* 0x000000b100267211 */ /* 0x000fe200078c38ff */
[C---:B------:R-:W-:Y:S01]  /*b0d0*/  FMUL R69, R233.reuse, R69 ;  /* 0x00000045e9457220 */ /* 0x040fe20000400000 */
[----:B------:R-:W-:Y:S01]  /*b0e0*/  LEA.HI.X.SX32 R37, R42, R189, 0x1, P4 ;  /* 0x000000bd2a257211 */ /* 0x000fe200020f0eff */
[----:B------:R-:W-:Y:S01]  /*b0f0*/  FMUL R70, R233, R70 ;  /* 0x00000046e9467220 */ /* 0x000fe20000400000 */
[----:B------:R-:W-:Y:S01]  /*b100*/  IADD3 R42, P4, PT, R43, R177, RZ ;  /* 0x000000b12b2a7210 */ /* 0x000fe20007f9e0ff */
[C---:B------:R-:W-:Y:S01]  /*b110*/  FMUL R71, R233.reuse, R71 ;  /* 0x00000047e9477220 */ /* 0x040fe20000400000 */
[----:B------:R-:W-:Y:S01]  /*b120*/  IADD3 R10, P1, PT, R10, R177, RZ ;  /* 0x000000b10a0a7210 */ /* 0x000fe20007f3e0ff */
[C---:B------:R-:W-:Y:S01]  /*b130*/  FMUL R72, R233.reuse, R72 ;  /* 0x00000048e9487220 */ /* 0x040fe20000400000 */
[----:B------:R-:W-:Y:S01]  /*b140*/  LEA.HI.X.SX32 R5, R46, R189, 0x1, P5 ;  /* 0x000000bd2e057211 */ /* 0x000fe200028f0eff */
        /* <DEDUP_REMOVED lines=9> */
[-C--:B------:R-:W-:Y:S01]  /*b1e0*/  LEA.HI.X.SX32 R39, R44, R189.reuse, 0x1, P6 ;  /* 0x000000bd2c277211 */ /* 0x080fe200030f0eff */
[C---:B------:R-:W-:Y:S01]  /*b1f0*/  FMUL R78, R233.reuse, R78 ;  /* 0x0000004ee94e7220 */ /* 0x040fe20000400000 */
[----:B------:R-:W-:Y:S01]  /*b200*/  LEA.HI.X.SX32 R9, R50, R189, 0x1, P2 ;  /* 0x000000bd32097211 */ /* 0x000fe200010f0eff */
[----:B------:R-:W-:Y:S01]  /*b210*/  FMUL R79, R233, R79 ;  /* 0x0000004fe94f7220 */ /* 0x000fe20000400000 */
[-C--:B------:R-:W-:Y:S01]  /*b220*/  IADD3 R54, P0, PT, R55, R177.reuse, RZ ;  /* 0x000000b137367210 */ /* 0x080fe20007f1e0ff */
[----:B------:R-:W-:Y:S01]  /*b230*/  FMUL R80, R233, R80 ;  /* 0x00000050e9507220 */ /* 0x000fe20000400000 */
[----:B------:R-:W-:Y:S01]  /*b240*/  IADD3 R44, P6, PT, R11, R177, RZ ;  /* 0x000000b10b2c7210 */ /* 0x000fe20007fde0ff */
[----:B------:R-:W-:Y:S01]  /*b250*/  FMUL R81, R233, R81 ;  /* 0x00000051e9517220 */ /* 0x000fe20000400000 */
        /* <DEDUP_REMOVED lines=9> */
[----:B------:R-:W-:Y:S01]  /*b2f0*/  FMUL R86, R233, R86 ;  /* 0x00000056e9567220 */ /* 0x000fe20000400000 */
[----:B------:R-:W-:Y:S01]  /*b300*/  LEA.HI.X.SX32 R49, R49, R189, 0x1, P3 ;  /* 0x000000bd31317211 */ /* 0x000fe200018f0eff */
        /* <DEDUP_REMOVED lines=20> */
[----:B------:R-:W-:Y:S01]  /*b450*/  FMUL R229, R233, R127 ;  /* 0x0000007fe9e57220 */ /* 0x000fe20000400000 */
[----:B------:R-:W-:Y:S01]  /*b460*/  IADD3 R108, P3, PT, R109, R177, RZ ;  /* 0x000000b16d6c7210 */ /* 0x000fe20007f7e0ff */
[C---:B------:R-:W-:Y:S01]  /*b470*/  FMUL R231, R233.reuse, R129 ;  /* 0x00000081e9e77220 */ /* 0x040fe20000400000 */
[-C--:B------:R-:W-:Y:S01]  /*b480*/  LEA.HI.X.SX32 R101, R114, R189.reuse, 0x1, P0 ;  /* 0x000000bd72657211 */ /* 0x080fe200000f0eff */
[C---:B------:R-:W-:Y:S01]  /*b490*/  FMUL R232, R233.reuse, R130 ;  /* 0x00000082e9e87220 */ /* 0x040fe20000400000 */
[----:B------:R-:W-:Y:S01]  /*b4a0*/  LEA.HI.X.SX32 R97, R110, R189, 0x1, P2 ;  /* 0x000000bd6e617211 */ /* 0x000fe200010f0eff */
[----:B------:R-:W-:Y:S01]  /*b4b0*/  FMUL R233, R233, R131 ;  /* 0x00000083e9e97220 */ /* 0x000fe20000400000 */
[-C--:B------:R-:W-:Y:S01]  /*b4c0*/  IADD3 R114, P0, PT, R103, R177.reuse, RZ ;  /* 0x000000b167727210 */ /* 0x080fe20007f1e0ff */
[C---:B------:R-:W-:Y:S01]  /*b4d0*/  IMAD R130, R0.reuse, 0x5b, RZ ;  /* 0x0000005b00827824 */ /* 0x040fe200078e02ff */
[----:B------:R-:W-:Y:S01]  /*b4e0*/  IADD3 R110, P2, PT, R111, R177, RZ ;  /* 0x000000b16f6e7210 */ /* 0x000fe20007f5e0ff */
[----:B------:R-:W-:Y:S01]  /*b4f0*/  IMAD R125, R0, 0xbe, RZ ;  /* 0x000000be007d7824 */ /* 0x000fe200078e02ff */
[-C--:B------:R-:W-:Y:S01]  /*b500*/  LEA.HI.X.SX32 R103, R116, R189.reuse, 0x1, P4 ;  /* 0x000000bd74677211 */ /* 0x080fe200020f0eff */
[----:B------:R-:W-:Y:S01]  /*b510*/  IMAD R126, R0, 0x59, RZ ;  /* 0x00000059007e7824 */ /* 0x000fe200078e02ff */
[----:B------:R-:W-:Y:S01]  /*b520*/  LEA.HI.X.SX32 R99, R112, R189, 0x1, P1 ;  /* 0x000000bd70637211 */ /* 0x000fe200008f0eff */
[C---:B------:R-:W-:Y:S01]  /*b530*/  IMAD R131, R0.reuse, 0xc4, RZ ;  /* 0x000000c400837824 */ /* 0x040fe200078e02ff */
[-C--:B------:R-:W-:Y:S01]  /*b540*/  IADD3 R116, P4, PT, R117, R177.reuse, RZ ;  /* 0x000000b175747210 */ /* 0x080fe20007f9e0ff */
        /* <DEDUP_REMOVED lines=44> */
[----:B------:R-:W-:Y:S01]  /*b810*/  IMAD R244, R0, 0xfa, RZ ;  /* 0x000000fa00f47824 */ /* 0x000fe200078e02ff */
[----:B------:R-:W-:Y:S01]  /*b820*/  IADD3 R154, P2, PT, R155, R177, RZ ;  /* 0x000000b19b9a7210 */ /* 0x000fe20007f5e0ff */
[----:B------:R-:W-:Y:S01]  /*b830*/  FFMA R219, R136, 0.69314718246459960938, R219 ;  /* 0x3f31721888db7823 */ /* 0x000fe200000000db */
        /* <DEDUP_REMOVED lines=18> */
[----:B------:R-:W-:Y:S01]  /*b960*/  F2FP.BF16.F32.PACK_AB R57, R57, R56 ;  /* 0x000000383939723e */ /* 0x000fe200000010ff */
[C---:B------:R-:W-:Y:S01]  /*b970*/  IMAD R56, R0.reuse, 0x7b, RZ ;  /* 0x0000007b00387824 */ /* 0x040fe200078e02ff */
[----:B------:R-:W-:Y:S01]  /*b980*/  IADD3 R172, P0, PT, R173, R177, RZ ;  /* 0x000000b1adac7210 */ /* 0x000fe20007f1e0ff */
[----:B------:R-:W-:Y:S01]  /*b990*/  IMAD R121, R0, 0xba, RZ ;  /* 0x000000ba00797824 */ /* 0x000fe200078e02ff */
[----:B------:R-:W-:Y:S01]  /*b9a0*/  LEA.HI.X.SX32 R169, R182, R189, 0x1, P2 ;  /* 0x000000bdb6a97211 */ /* 0x000fe200010f0eff */
[----:B------:R-:W-:Y:S01]  /*b9b0*/  IMAD R148, R0, 0x63, RZ ;  /* 0x0000006300947824 */ /* 0x000fe200078e02ff */
        /* <DEDUP_REMOVED lines=10> */
[-C--:B------:R-:W-:Y:S01]  /*ba60*/  LEA.HI.X.SX32 R183, R56, R189.reuse, 0x1, P2 ;  /* 0x000000bd38b77211 */ /* 0x080fe200010f0eff */
[C---:B------:R-:W-:Y:S01]  /*ba70*/  IMAD R164, R0.reuse, 0x6b, RZ ;  /* 0x0000006b00a47824 */ /* 0x040fe200078e02ff */
[----:B------:R-:W-:Y:S01]  /*ba80*/  PRMT R56, R187, 0x7632, R56 ;  /* 0x00007632bb387816 */ /* 0x000fe20000000038 */
[C---:B------:R-:W-:Y:S01]  /*ba90*/  IMAD R151, R0.reuse, 0xd6, RZ ;  /* 0x000000d600977824 */ /* 0x040fe200078e02ff */
[----:B------:R-:W-:Y:S01]  /*baa0*/  F2FP.BF16.F32.PACK_AB R58, R59, R58 ;  /* 0x0000003a3b3a723e */ /* 0x000fe200000010ff */
[C---:B------:R-:W-:Y:S01]  /*bab0*/  IMAD R157, R0.reuse, 0xdc, RZ ;  /* 0x000000dc009d7824 */ /* 0x040fe200078e02ff */
[----:B------:R-:W-:Y:S01]  /*bac0*/  F2FP.BF16.F32.PACK_AB R60, R61, R60 ;  /* 0x0000003c3d3c723e */ /* 0x000fe200000010ff */
[C---:B------:R-:W-:Y:S01]  /*bad0*/  IMAD R176, R0.reuse, 0x71, RZ ;  /* 0x0000007100b07824 */ /* 0x040fe200078e02ff */
[----:B------:R0:W-:Y:S01]  /*bae0*/  STG.E.U16 desc[UR28][R12.64], R56 ;  /* 0x000000380c007986 */ /* 0x0001e2000c10151c */
[C---:B------:R-:W-:Y:S01]  /*baf0*/  IMAD R163, R0.reuse, 0xe2, RZ ;  /* 0x000000e200a37824 */ /* 0x040fe200078e02ff */
[----:B------:R-:W-:Y:S01]  /*bb00*/  F2FP.BF16.F32.PACK_AB R62, R63, R62 ;  /* 0x0000003e3f3e723e */ /* 0x000fe200000010ff */
[C---:B------:R-:W-:Y:S01]  /*bb10*/  IMAD R153, R0.reuse, 0xe4, RZ ;  /* 0x000000e400997824 */ /* 0x040fe200078e02ff */
[----:B------:R1:W-:Y:S01]  /*bb20*/  STG.E.U16 desc[UR28][R14.64], R57 ;  /* 0x000000390e007986 */ /* 0x0003e2000c10151c */
[C---:B------:R-:W-:Y:S01]  /*bb30*/  IMAD R180, R0.reuse, 0x73, RZ ;  /* 0x0000007300b47824 */ /* 0x040fe200078e02ff */
[----:B------:R-:W-:Y:S01]  /*bb40*/  F2FP.BF16.F32.PACK_AB R64, R65, R64 ;  /* 0x000000404140723e */ /* 0x000fe200000010ff */
[C---:B------:R-:W-:Y:S01]  /*bb50*/  IMAD R167, R0.reuse, 0xe6, RZ ;  /* 0x000000e600a77824 */ /* 0x040fe200078e02ff */
[----:B------:R-:W-:Y:S01]  /*bb60*/  F2FP.BF16.F32.PACK_AB R66, R67, R66 ;  /* 0x000000424342723e */ /* 0x000fe200000010ff */
[C---:B------:R-:W-:Y:S01]  /*bb70*/  IMAD R184, R0.reuse, 0x75, RZ ;  /* 0x0000007500b87824 */ /* 0x040fe200078e02ff */
[----:B------:R-:W-:Y:S01]  /*bb80*/  F2FP.BF16.F32.PACK_AB R68, R69, R68 ;  /* 0x000000444544723e */ /* 0x000fe200000010ff */
[----:B------:R-:W-:Y:S01]  /*bb90*/  IMAD R171, R0, 0xea, RZ ;  /* 0x000000ea00ab7824 */ /* 0x000fe200078e02ff */
[----:B0-----:R-:W-:Y:S01]  /*bba0*/  PRMT R13, R58, 0x7632, R13 ;  /* 0x000076323a0d7816 */ /* 0x001fe2000000000d */
[----:B------:R-:W-:Y:S01]  /*bbb0*/  IMAD R165, R0, 0xf0, RZ ;  /* 0x000000f000a57824 */ /* 0x000fe200078e02ff */
[----:B------:R-:W-:Y:S01]  /*bbc0*/  PRMT R12, R60, 0x7632, R12 ;  /* 0x000076323c0c7816 */ /* 0x000fe2000000000c */
[----:B------:R-:W-:Y:S01]  /*bbd0*/  IMAD R252, R0, 0xf2, RZ ;  /* 0x000000f200fc7824 */ /* 0x000fe200078e02ff */
[----:B-1----:R-:W-:Y:S01]  /*bbe0*/  PRMT R14, R62, 0x7632, R14 ;  /* 0x000076323e0e7816 */ /* 0x002fe2000000000e */
[C---:B------:R-:W-:Y:S01]  /*bbf0*/  IMAD R250, R0.reuse, 0xf4, RZ ;  /* 0x000000f400fa7824 */ /* 0x040fe200078e02ff */
[----:B------:R-:W-:Y:S01]  /*bc00*/  F2FP.BF16.F32.PACK_AB R70, R71, R70 ;  /* 0x000000464746723e */ /* 0x000fe200000010ff */
[C---:B------:R-:W-:Y:S01]  /*bc10*/  IMAD R246, R0.reuse, 0xf8, RZ ;  /* 0x000000f800f67824 */ /* 0x040fe200078e02ff */
[----:B------:R-:W-:Y:S01]  /*bc20*/  F2FP.BF16.F32.PACK_AB R72, R73, R72 ;  /* 0x000000484948723e */ /* 0x000fe200000010ff */
[C---:B------:R-:W-:Y:S01]  /*bc30*/  IMAD R242, R0.reuse, 0x79, RZ ;  /* 0x0000007900f27824 */ /* 0x040fe200078e02ff */
[----:B------:R-:W-:Y:S01]  /*bc40*/  F2FP.BF16.F32.PACK_AB R74, R75, R74 ;  /* 0x0000004a4b4a723e */ /* 0x000fe200000010ff */
[----:B------:R-:W-:Y:S01]  /*bc50*/  IMAD R0, R0, 0x7d, RZ ;  /* 0x0000007d00007824 */ /* 0x000fe200078e02ff */
[----:B------:R-:W-:Y:S01]  /*bc60*/  F2FP.BF16.F32.PACK_AB R76, R77, R76 ;  /* 0x0000004c4d4c723e */ /* 0x000fe200000010ff */
[----:B------:R-:W0:Y:S01]  /*bc70*/  LDCU UR4, c[0x0][0x3ec] ;  /* 0x00007d80ff0477ac */ /* 0x000e220008000800 */
[----:B------:R-:W-:-:S02]  /*bc80*/  LEA.HI.X.SX32 R45, R45, R189, 0x1, P6 ;  /* 0x000000bd2d2d7211 */ /* 0x000fc400030f0eff */
[----:B------:R-:W-:Y:S02]  /*bc90*/  LEA.HI.X.SX32 R187, R0, R189, 0x1, P0 ;  /* 0x000000bd00bb7211 */ /* 0x000fe400000f0eff */
[----:B------:R-:W-:Y:S02]  /*bca0*/  PRMT R0, R57, 0x7632, R0 ;  /* 0x0000763239007816 */ /* 0x000fe40000000000 */
[----:B------:R-:W-:Y:S02]  /*bcb0*/  IADD3 R90, P6, PT, R47, R177, RZ ;  /* 0x000000b12f5a7210 */ /* 0x000fe40007fde0ff */
[----:B------:R-:W-:Y:S01]  /*bcc0*/  F2FP.BF16.F32.PACK_AB R78, R79, R78 ;  /* 0x0000004e4f4e723e */ /* 0x000fe200000010ff */
[----:B------:R1:W-:Y:S01]  /*bcd0*/  STG.E.U16 desc[UR28][R16.64], R0 ;  /* 0x0000000010007986 */ /* 0x0003e2000c10151c */
[----:B------:R-:W-:Y:S02]  /*bce0*/  LEA.HI.X.SX32 R47, R92, R189, 0x1, P5 ;  /* 0x000000bd5c2f7211 */ /* 0x000fe400028f0eff */
[----:B------:R-:W-:Y:S01]  /*bcf0*/  F2FP.BF16.F32.PACK_AB R80, R81, R80 ;  /* 0x000000505150723e */ /* 0x000fe200000010ff */
[----:B------:R3:W-:Y:S01]  /*bd00*/  STG.E.U16 desc[UR28][R18.64], R58 ;  /* 0x0000003a12007986 */ /* 0x0007e2000c10151c */
[----:B------:R-:W-:-:S02]  /*bd10*/  IADD3 R92, P5, PT, R93, R177, RZ ;  /* 0x000000b15d5c7210 */ /* 0x000fc40007fbe0ff */
[----:B------:R-:W-:Y:S01]  /*bd20*/  F2FP.BF16.F32.PACK_AB R82, R83, R82 ;  /* 0x000000525352723e */ /* 0x000fe200000010ff */
[----:B------:R4:W-:Y:S01]  /*bd30*/  STG.E.U16 desc[UR28][R20.64], R13 ;  /* 0x0000000d14007986 */ /* 0x0009e2000c10151c */
[----:B------:R-:W-:Y:S01]  /*bd40*/  F2FP.BF16.F32.PACK_AB R84, R85, R84 ;  /* 0x000000545554723e */ /* 0x000fe200000010ff */
[----:B0-----:R-:W-:Y:S01]  /*bd50*/  UIMAD UR4, UR23, UR4, URZ ;  /* 0x00000004170472a4 */ /* 0x001fe2000f8e02ff */
[-C--:B------:R-:W-:Y:S01]  /*bd60*/  LEA.HI.X.SX32 R91, R104, R189.reuse, 0x1, P6 ;  /* 0x000000bd685b7211 */ /* 0x080fe200030f0eff */
[----:B------:R0:W-:Y:S01]  /*bd70*/  STG.E.U16 desc[UR28][R22.64], R60 ;  /* 0x0000003c16007986 */ /* 0x0001e2000c10151c */
[----:B-1----:R-:W-:Y:S01]  /*bd80*/  PRMT R16, R64, 0x7632, R16 ;  /* 0x0000763240107816 */ /* 0x002fe20000000010 */
[----:B------:R-:W-:Y:S01]  /*bd90*/  USHF.L.U32 UR6, UR4, 0x2, URZ ;  /* 0x0000000204067899 */ /* 0x000fe200080006ff */
[----:B------:R-:W-:Y:S01]  /*bda0*/  PRMT R0, R68, 0x7632, R0 ;  /* 0x0000763244007816 */ /* 0x000fe20000000000 */
[----:B------:R1:W-:Y:S01]  /*bdb0*/  STG.E.U16 desc[UR28][R24.64], R12 ;  /* 0x0000000c18007986 */ /* 0x0003e2000c10151c */
[----:B---3--:R-:W-:Y:S01]  /*bdc0*/  PRMT R18, R66, 0x7632, R18 ;  /* 0x0000763242127816 */ /* 0x008fe20000000012 */
[----:B------:R-:W-:Y:S01]  /*bdd0*/  UIMAD.WIDE UR4, UR4, 0x4, URZ ;  /* 0x00000004040478a5 */ /* 0x000fe2000f8e02ff */
[----:B------:R-:W-:Y:S01]  /*bde0*/  LEA.HI.X.SX32 R93, R106, R189, 0x1, P5 ;  /* 0x000000bd6a5d7211 */ /* 0x000fe200028f0eff */
[----:B------:R3:W-:Y:S01]  /*bdf0*/  STG.E.U16 desc[UR28][R26.64], R62 ;  /* 0x0000003e1a007986 */ /* 0x0007e2000c10151c */
[----:B----4-:R-:W-:-:S02]  /*be00*/  PRMT R20, R72, 0x7632, R20 ;  /* 0x0000763248147816 */ /* 0x010fc40000000014 */
[----:B------:R-:W-:Y:S01]  /*be10*/  F2FP.BF16.F32.PACK_AB R86, R87, R86 ;  /* 0x000000565756723e */ /* 0x000fe200000010ff */
[----:B------:R-:W-:Y:S01]  /*be20*/  STG.E.U16 desc[UR28][R28.64], R14 ;  /* 0x0000000e1c007986 */ /* 0x000fe2000c10151c */
[----:B0-----:R-:W-:Y:S02]  /*be30*/  PRMT R22, R74, 0x7632, R22 ;  /* 0x000076324a167816 */ /* 0x001fe40000000016 */
[----:B------:R-:W-:Y:S01]  /*be40*/  IADD3 R104, P6, PT, R105, R177, RZ ;  /* 0x000000b169687210 */ /* 0x000fe20007fde0ff */
[----:B------:R-:W-:Y:S01]  /*be50*/  STG.E.U16 desc[UR28][R30.64], R64 ;  /* 0x000000401e007986 */ /* 0x000fe2000c10151c */
[----:B-1----:R-:W-:Y:S02]  /*be60*/  PRMT R24, R76, 0x7632, R24 ;  /* 0x000076324c187816 */ /* 0x002fe40000000018 */
[----:B------:R-:W-:Y:S01]  /*be70*/  F2FP.BF16.F32.PACK_AB R135, R190, R135 ;  /* 0x00000087be87723e */ /* 0x000fe200000010ff */
[----:B------:R-:W-:Y:S01]  /*be80*/  STG.E.U16 desc[UR28][R32.64], R16 ;  /* 0x0000001020007986 */ /* 0x000fe2000c10151c */
[----:B---3--:R-:W-:-:S02]  /*be90*/  PRMT R26, R78, 0x7632, R26 ;  /* 0x000076324e1a7816 */ /* 0x008fc4000000001a */
[----:B------:R-:W-:Y:S01]  /*bea0*/  IADD3 R106, P5, PT, R107, R177, RZ ;  /* 0x000000b16b6a7210 */ /* 0x000fe20007fbe0ff */
[----:B------:R-:W-:Y:S01]  /*beb0*/  STG.E.U16 desc[UR28][R34.64], R66 ;  /* 0x0000004222007986 */ /* 0x000fe2000c10151c */
[----:B------:R-:W-:Y:S02]  /*bec0*/  F2FP.BF16.F32.PACK_AB R191, R192, R191 ;  /* 0x000000bfc0bf723e */ /* 0x000fe400000010ff */
[----:B------:R-:W-:Y:S01]  /*bed0*/  LEA.HI.X.SX32 R105, R118, R189, 0x1, P6 ;  /* 0x000000bd76697211 */ /* 0x000fe200030f0eff */
[----:B------:R-:W-:Y:S01]  /*bee0*/  STG.E.U16 desc[UR28][R36.64], R18 ;  /* 0x0000001224007986 */ /* 0x000fe2000c10151c */
[----:B------:R-:W-:Y:S02]  /*bef0*/  F2FP.BF16.F32.PACK_AB R193, R194, R193 ;  /* 0x000000c1c2c1723e */ /* 0x000fe400000010ff */
[----:B------:R-:W-:Y:S01]  /*bf00*/  LEA.HI.X.SX32 R107, R120, R189, 0x1, P5 ;  /* 0x000000bd786b7211 */ /* 0x000fe200028f0eff */
[----:B------:R-:W-:Y:S01]  /*bf10*/  STG.E.U16 desc[UR28][R38.64], R68 ;  /* 0x0000004426007986 */ /* 0x000fe2000c10151c */
[----:B------:R-:W-:-:S02]  /*bf20*/  F2FP.BF16.F32.PACK_AB R195, R196, R195 ;  /* 0x000000c3c4c3723e */ /* 0x000fc400000010ff */
[-C--:B------:R-:W-:Y:S01]  /*bf30*/  IADD3 R118, P6, PT, R119, R177.reuse, RZ ;  /* 0x000000b177767210 */ /* 0x080fe20007fde0ff */
[----:B------:R0:W-:Y:S01]  /*bf40*/  STG.E.U16 desc[UR28][R4.64], R0 ;  /* 0x0000000004007986 */ /* 0x0001e2000c10151c */
[----:B------:R-:W-:Y:S02]  /*bf50*/  IADD3 R120, P5, PT, R121, R177, RZ ;  /* 0x000000b179787210 */ /* 0x000fe40007fbe0ff */
[----:B------:R-:W-:Y:S01]  /*bf60*/  PRMT R56, R193, 0x7632, R56 ;  /* 0x00007632c1387816 */ /* 0x000fe20000000038 */
[----:B------:R1:W-:Y:S01]  /*bf70*/  STG.E.U16 desc[UR28][R6.64], R70 ;  /* 0x0000004606007986 */ /* 0x0003e2000c10151c */
[----:B------:R-:W-:Y:S02]  /*bf80*/  F2FP.BF16.F32.PACK_AB R197, R198, R197 ;  /* 0x000000c5c6c5723e */ /* 0x000fe400000010ff */
[----:B------:R-:W-:Y:S02]  /*bf90*/  PRMT R58, R195, 0x7632, R58 ;  /* 0x00007632c33a7816 */ /* 0x000fe4000000003a */
[----:B------:R-:W-:-:S02]  /*bfa0*/  F2FP.BF16.F32.PACK_AB R199, R200, R199 ;  /* 0x000000c7c8c7723e */ /* 0x000fc400000010ff */
[-C--:B------:R-:W-:Y:S02]  /*bfb0*/  LEA.HI.X.SX32 R119, R132, R189.reuse, 0x1, P6 ;  /* 0x000000bd84777211 */ /* 0x080fe400030f0eff */
[----:B0-----:R-:W-:Y:S02]  /*bfc0*/  PRMT R5, R70, 0x7632, R5 ;  /* 0x0000763246057816 */ /* 0x001fe40000000005 */
[----:B------:R-:W-:Y:S01]  /*bfd0*/  LEA.HI.X.SX32 R121, R136, R189, 0x1, P5 ;  /* 0x000000bd88797211 */ /* 0x000fe200028f0eff */
[----:B-1----:R-:W0:Y:S01]  /*bfe0*/  LDC.64 R6, c[0x0][0x3a0] ;  /* 0x0000e800ff067b82 */ /* 0x002e220000000a00 */
[----:B------:R-:W-:Y:S01]  /*bff0*/  PRMT R60, R197, 0x7632, R60 ;  /* 0x00007632c53c7816 */ /* 0x000fe2000000003c */
[----:B------:R-:W-:Y:S01]  /*c000*/  STG.E.U16 desc[UR28][R8.64], R5 ;  /* 0x0000000508007986 */ /* 0x000fe2000c10151c */
[----:B------:R-:W-:Y:S02]  /*c010*/  F2FP.BF16.F32.PACK_AB R201, R202, R201 ;  /* 0x000000c9cac9723e */ /* 0x000fe400000010ff */
[----:B------:R-:W-:Y:S01]  /*c020*/  IADD3 R132, P6, PT, R133, R177, RZ ;  /* 0x000000b185847210 */ /* 0x000fe20007fde0ff */
[----:B------:R-:W-:Y:S01]  /*c030*/  STG.E.U16 desc[UR28][R10.64], R72 ;  /* 0x000000480a007986 */ /* 0x000fe2000c10151c */
[----:B------:R-:W-:-:S02]  /*c040*/  PRMT R62, R199, 0x7632, R62 ;  /* 0x00007632c73e7816 */ /* 0x000fc4000000003e */
[----:B------:R-:W-:Y:S01]  /*c050*/  F2FP.BF16.F32.PACK_AB R203, R204, R203 ;  /* 0x000000cbcccb723e */ /* 0x000fe200000010ff */
[----:B------:R-:W-:Y:S01]  /*c060*/  STG.E.U16 desc[UR28][R40.64], R20 ;  /* 0x0000001428007986 */ /* 0x000fe2000c10151c */
[----:B------:R-:W-:Y:S02]  /*c070*/  IADD3 R136, P5, PT, R137, R177, RZ ;  /* 0x000000b189887210 */ /* 0x000fe40007fbe0ff */
[----:B------:R-:W-:Y:S01]  /*c080*/  LEA.HI.X.SX32 R127, R142, R189, 0x1, P1 ;  /* 0x000000bd8e7f7211 */ /* 0x000fe200008f0eff */
[----:B------:R-:W-:Y:S01]  /*c090*/  STG.E.U16 desc[UR28][R42.64], R74 ;  /* 0x0000004a2a007986 */ /* 0x000fe2000c10151c */
[----:B------:R-:W-:Y:S02]  /*c0a0*/  PRMT R64, R201, 0x7632, R64 ;  /* 0x00007632c9407816 */ /* 0x000fe40000000040 */
[----:B------:R-:W-:Y:S01]  /*c0b0*/  F2FP.BF16.F32.PACK_AB R205, R206, R205 ;  /* 0x000000cdcecd723e */ /* 0x000fe200000010ff */
[----:B------:R1:W-:Y:S01]  /*c0c0*/  STG.E.U16 desc[UR28][R44.64], R22 ;  /* 0x000000162c007986 */ /* 0x0003e2000c10151c */
[----:B------:R-:W-:-:S02]  /*c0d0*/  IADD3 R142, P1, PT, R143, R177, RZ ;  /* 0x000000b18f8e7210 */ /* 0x000fc40007f3e0ff */
[----:B------:R-:W-:Y:S01]  /*c0e0*/  LEA.HI.X.SX32 R133, R148, R189, 0x1, P6 ;  /* 0x000000bd94857211 */ /* 0x000fe200030f0eff */
[----:B------:R3:W-:Y:S01]  /*c0f0*/  STG.E.U16 desc[UR28][R46.64], R76 ;  /* 0x0000004c2e007986 */ /* 0x0007e2000c10151c */
[----:B------:R-:W-:Y:S02]  /*c100*/  PRMT R66, R203, 0x7632, R66 ;  /* 0x00007632cb427816 */ /* 0x000fe40000000042 */
[----:B------:R-:W-:Y:S01]  /*c110*/  F2FP.BF16.F32.PACK_AB R207, R208, R207 ;  /* 0x000000cfd0cf723e */ /* 0x000fe200000010ff */
[----:B------:R4:W-:Y:S01]  /*c120*/  STG.E.U16 desc[UR28][R48.64], R24 ;  /* 0x0000001830007986 */ /* 0x0009e2000c10151c */
[----:B------:R-:W-:Y:S02]  /*c130*/  LEA.HI.X.SX32 R137, R150, R189, 0x1, P5 ;  /* 0x000000bd96897211 */ /* 0x000fe400028f0eff */
[----:B------:R-:W-:Y:S01]  /*c140*/  PRMT R69, R205, 0x7632, R69 ;  /* 0x00007632cd457816 */ /* 0x000fe20000000045 */
[----:B------:R5:W-:Y:S01]  /*c150*/  STG.E.U16 desc[UR28][R50.64], R78 ;  /* 0x0000004e32007986 */ /* 0x000be2000c10151c */
[----:B-1----:R-:W-:-:S02]  /*c160*/  PRMT R44, R80, 0x7632, R44 ;  /* 0x00007632502c7816 */ /* 0x002fc4000000002c */
[----:B------:R-:W-:Y:S01]  /*c170*/  F2FP.BF16.F32.PACK_AB R209, R210, R209 ;  /* 0x000000d1d2d1723e */ /* 0x000fe200000010ff */
[----:B------:R1:W-:Y:S01]  /*c180*/  STG.E.U16 desc[UR28][R52.64], R26 ;  /* 0x0000001a34007986 */ /* 0x0003e2000c10151c */
[----:B---3--:R-:W-:Y:S02]  /*c190*/  PRMT R46, R82, 0x7632, R46 ;  /* 0x00007632522e7816 */ /* 0x008fe4000000002e */
[-C--:B------:R-:W-:Y:S01]  /*c1a0*/  IADD3 R148, P6, PT, R149, R177.reuse, RZ ;  /* 0x000000b195947210 */ /* 0x080fe20007fde0ff */
[----:B------:R3:W-:Y:S01]  /*c1b0*/  STG.E.U16 desc[UR28][R54.64], R80 ;  /* 0x0000005036007986 */ /* 0x0007e2000c10151c */
[----:B----4-:R-:W-:Y:S02]  /*c1c0*/  PRMT R48, R84, 0x7632, R48 ;  /* 0x0000763254307816 */ /* 0x010fe40000000030 */
[----:B------:R-:W-:Y:S01]  /*c1d0*/  IADD3 R150, P5, PT, R151, R177, RZ ;  /* 0x000000b197967210 */ /* 0x000fe20007fbe0ff */
[----:B------:R4:W-:Y:S01]  /*c1e0*/  STG.E.U16 desc[UR28][R88.64], R44 ;  /* 0x0000002c58007986 */ /* 0x0009e2000c10151c */
[----:B-----5:R-:W-:-:S02]  /*c1f0*/  PRMT R50, R86, 0x7632, R50 ;  /* 0x0000763256327816 */ /* 0x020fc40000000032 */
[----:B------:R-:W-:Y:S01]  /*c200*/  LEA.HI.X.SX32 R143, R156, R189, 0x1, P1 ;  /* 0x000000bd9c8f7211 */ /* 0x000fe200008f0eff */
[----:B------:R5:W-:Y:S01]  /*c210*/  STG.E.U16 desc[UR28][R90.64], R82 ;  /* 0x000000525a007986 */ /* 0x000be2000c10151c */
[----:B-1----:R-:W-:Y:S02]  /*c220*/  PRMT R52, R135, 0x7632, R52 ;  /* 0x0000763287347816 */ /* 0x002fe40000000034 */
[----:B------:R-:W-:Y:S01]  /*c230*/  PRMT R71, R207, 0x7632, R71 ;  /* 0x00007632cf477816 */ /* 0x000fe20000000047 */
[----:B------:R1:W-:Y:S01]  /*c240*/  STG.E.U16 desc[UR28][R92.64], R46 ;  /* 0x0000002e5c007986 */ /* 0x0003e2000c10151c */
[----:B---3--:R-:W-:Y:S02]  /*c250*/  PRMT R54, R191, 0x7632, R54 ;  /* 0x00007632bf367816 */ /* 0x008fe40000000036 */
[----:B------:R-:W-:Y:S01]  /*c260*/  F2FP.BF16.F32.PACK_AB R211, R212, R211 ;  /* 0x000000d3d4d3723e */ /* 0x000fe200000010ff */
[----:B------:R3:W-:Y:S01]  /*c270*/  STG.E.U16 desc[UR28][R94.64], R84 ;  /* 0x000000545e007986 */ /* 0x0007e2000c10151c */
[----:B------:R-:W-:-:S02]  /*c280*/  PRMT R73, R209, 0x7632, R73 ;  /* 0x00007632d1497816 */ /* 0x000fc40000000049 */
[----:B------:R-:W-:Y:S01]  /*c290*/  F2FP.BF16.F32.PACK_AB R213, R214, R213 ;  /* 0x000000d5d6d5723e */ /* 0x000fe200000010ff */
[----:B------:R3:W-:Y:S01]  /*c2a0*/  STG.E.U16 desc[UR28][R96.64], R48 ;  /* 0x0000003060007986 */ /* 0x0007e2000c10151c */
[----:B------:R-:W-:Y:S02]  /*c2b0*/  IADD3 R156, P1, PT, R157, R177, RZ ;  /* 0x000000b19d9c7210 */ /* 0x000fe40007f3e0ff */
[-C--:B------:R-:W-:Y:S01]  /*c2c0*/  LEA.HI.X.SX32 R149, R162, R189.reuse, 0x1, P6 ;  /* 0x000000bda2957211 */ /* 0x080fe200030f0eff */
[----:B------:R3:W-:Y:S01]  /*c2d0*/  STG.E.U16 desc[UR28][R98.64], R86 ;  /* 0x0000005662007986 */ /* 0x0007e2000c10151c */
[----:B------:R-:W-:Y:S02]  /*c2e0*/  LEA.HI.X.SX32 R151, R164, R189, 0x1, P5 ;  /* 0x000000bda4977211 */ /* 0x000fe400028f0eff */
[----:B------:R-:W-:Y:S01]  /*c2f0*/  IADD3 R164, P5, PT, R153, R177, RZ ;  /* 0x000000b199a47210 */ /* 0x000fe20007fbe0ff */
[----:B------:R3:W-:Y:S01]  /*c300*/  STG.E.U16 desc[UR28][R100.64], R50 ;  /* 0x0000003264007986 */ /* 0x0007e2000c10151c */
[----:B------:R-:W-:-:S02]  /*c310*/  PRMT R75, R211, 0x7632, R75 ;  /* 0x00007632d34b7816 */ /* 0x000fc4000000004b */
[----:B------:R-:W-:Y:S01]  /*c320*/  F2FP.BF16.F32.PACK_AB R215, R216, R215 ;  /* 0x000000d7d8d7723e */ /* 0x000fe200000010ff */
[----:B------:R3:W-:Y:S01]  /*c330*/  STG.E.U16 desc[UR28][R102.64], R135 ;  /* 0x0000008766007986 */ /* 0x0007e2000c10151c */
[----:B------:R-:W-:Y:S02]  /*c340*/  IADD3 R162, P6, PT, R163, R177, RZ ;  /* 0x000000b1a3a27210 */ /* 0x000fe40007fde0ff */
[----:B------:R-:W-:Y:S01]  /*c350*/  LEA.HI.X.SX32 R153, R166, R189, 0x1, P3 ;  /* 0x000000bda6997211 */ /* 0x000fe200018f0eff */
[----:B------:R3:W-:Y:S01]  /*c360*/  STG.E.U16 desc[UR28][R104.64], R52 ;  /* 0x0000003468007986 */ /* 0x0007e2000c10151c */
[----:B------:R-:W-:Y:S02]  /*c370*/  PRMT R77, R213, 0x7632, R77 ;  /* 0x00007632d54d7816 */ /* 0x000fe4000000004d */
[----:B------:R-:W-:Y:S01]  /*c380*/  F2FP.BF16.F32.PACK_AB R217, R218, R217 ;  /* 0x000000d9dad9723e */ /* 0x000fe200000010ff */
[----:B------:R3:W-:Y:S01]  /*c390*/  STG.E.U16 desc[UR28][R106.64], R191 ;  /* 0x000000bf6a007986 */ /* 0x0007e2000c10151c */
[----:B------:R-:W-:-:S02]  /*c3a0*/  LEA.HI.X.SX32 R157, R170, R189, 0x1, P1 ;  /* 0x000000bdaa9d7211 */ /* 0x000fc400008f0eff */
[----:B------:R-:W-:Y:S01]  /*c3b0*/  IADD3 R166, P3, PT, R167, R177, RZ ;  /* 0x000000b1a7a67210 */ /* 0x000fe20007f7e0ff */
[----:B------:R3:W-:Y:S01]  /*c3c0*/  STG.E.U16 desc[UR28][R108.64], R54 ;  /* 0x000000366c007986 */ /* 0x0007e2000c10151c */
[----:B------:R-:W-:Y:S02]  /*c3d0*/  PRMT R79, R215, 0x7632, R79 ;  /* 0x00007632d74f7816 */ /* 0x000fe4000000004f */
[----:B------:R-:W-:Y:S01]  /*c3e0*/  F2FP.BF16.F32.PACK_AB R220, R221, R220 ;  /* 0x000000dcdddc723e */ /* 0x000fe200000010ff */
[----:B------:R3:W-:Y:S01]  /*c3f0*/  STG.E.U16 desc[UR28][R110.64], R193 ;  /* 0x000000c16e007986 */ /* 0x0007e2000c10151c */
[----:B------:R-:W-:Y:S02]  /*c400*/  LEA.HI.X.SX32 R163, R176, R189, 0x1, P6 ;  /* 0x000000bdb0a37211 */ /* 0x000fe400030f0eff */
[-C--:B------:R-:W-:Y:S01]  /*c410*/  IADD3 R170, P1, PT, R171, R177.reuse, RZ ;  /* 0x000000b1abaa7210 */ /* 0x080fe20007f3e0ff */
[----:B------:R3:W-:Y:S01]  /*c420*/  STG.E.U16 desc[UR28][R112.64], R56 ;  /* 0x0000003870007986 */ /* 0x0007e2000c10151c */
[----:B------:R-:W-:-:S02]  /*c430*/  IADD3 R176, P6, PT, R165, R177, RZ ;  /* 0x000000b1a5b07210 */ /* 0x000fc40007fde0ff */
[----:B------:R-:W-:Y:S01]  /*c440*/  PRMT R81, R217, 0x7632, R81 ;  /* 0x00007632d9517816 */ /* 0x000fe20000000051 */
[----:B------:R3:W-:Y:S01]  /*c450*/  STG.E.U16 desc[UR28][R114.64], R195 ;  /* 0x000000c372007986 */ /* 0x0007e2000c10151c */
[----:B------:R-:W-:Y:S02]  /*c460*/  F2FP.BF16.F32.PACK_AB R222, R223, R222 ;  /* 0x000000dedfde723e */ /* 0x000fe400000010ff */
[-C--:B------:R-:W-:Y:S01]  /*c470*/  LEA.HI.X.SX32 R165, R178, R189.reuse, 0x1, P5 ;  /* 0x000000bdb2a57211 */ /* 0x080fe200028f0eff */
[----:B------:R3:W-:Y:S01]  /*c480*/  STG.E.U16 desc[UR28][R116.64], R58 ;  /* 0x0000003a74007986 */ /* 0x0007e2000c10151c */
[----:B------:R-:W-:Y:S02]  /*c490*/  LEA.HI.X.SX32 R167, R180, R189, 0x1, P3 ;  /* 0x000000bdb4a77211 */ /* 0x000fe400018f0eff */
[----:B------:R-:W-:Y:S01]  /*c4a0*/  PRMT R83, R220, 0x7632, R83 ;  /* 0x00007632dc537816 */ /* 0x000fe20000000053 */
[----:B------:R3:W-:Y:S01]  /*c4b0*/  STG.E.U16 desc[UR28][R118.64], R197 ;  /* 0x000000c576007986 */ /* 0x0007e2000c10151c */
[----:B------:R-:W-:-:S02]  /*c4c0*/  F2FP.BF16.F32.PACK_AB R224, R225, R224 ;  /* 0x000000e0e1e0723e */ /* 0x000fc400000010ff */
[----:B------:R-:W-:Y:S01]  /*c4d0*/  IADD3 R178, P5, PT, R252, R177, RZ ;  /* 0x000000b1fcb27210 */ /* 0x000fe20007fbe0ff */
[----:B------:R3:W-:Y:S01]  /*c4e0*/  STG.E.U16 desc[UR28][R120.64], R60 ;  /* 0x0000003c78007986 */ /* 0x0007e2000c10151c */
[----:B------:R-:W-:Y:S02]  /*c4f0*/  LEA.HI.X.SX32 R171, R184, R189, 0x1, P1 ;  /* 0x000000bdb8ab7211 */ /* 0x000fe400008f0eff */
[----:B------:R-:W-:Y:S01]  /*c500*/  PRMT R85, R222, 0x7632, R85 ;  /* 0x00007632de557816 */ /* 0x000fe20000000055 */
[----:B------:R3:W-:Y:S01]  /*c510*/  STG.E.U16 desc[UR28][R122.64], R199 ;  /* 0x000000c77a007986 */ /* 0x0007e2000c10151c */
[----:B------:R-:W-:Y:S02]  /*c520*/  F2FP.BF16.F32.PACK_AB R226, R227, R226 ;  /* 0x000000e2e3e2723e */ /* 0x000fe400000010ff */
        /* <DEDUP_REMOVED lines=8> */
[C---:B------:R-:W-:Y:S01]  /*c5b0*/  SHF.L.U32 R5, R134.reuse, 0x2, RZ ;  /* 0x0000000286057819 */ /* 0x040fe200000006ff */
[----:B------:R-:W-:Y:S01]  /*c5c0*/  IMAD.HI R134, R134, 0x4, RZ ;  /* 0x0000000486867827 */ /* 0x000fe200078e02ff */
[----:B------:R-:W-:Y:S01]  /*c5d0*/  LEA.HI.X.SX32 R179, R242, R189, 0x1, P5 ;  /* 0x000000bdf2b37211 */ /* 0x000fe200028f0eff */
[----:B------:R3:W-:Y:S01]  /*c5e0*/  STG.E.U16 desc[UR28][R130.64], R203 ;  /* 0x000000cb82007986 */ /* 0x0007e2000c10151c */
[----:B----4-:R-:W-:-:S02]  /*c5f0*/  PRMT R89, R226, 0x7632, R89 ;  /* 0x00007632e2597816 */ /* 0x010fc40000000059 */
[----:B------:R-:W-:Y:S01]  /*c600*/  F2FP.BF16.F32.PACK_AB R230, R231, R230 ;  /* 0x000000e6e7e6723e */ /* 0x000fe200000010ff */
[----:B------:R3:W-:Y:S01]  /*c610*/  STG.E.U16 desc[UR28][R132.64], R66 ;  /* 0x0000004284007986 */ /* 0x0007e2000c10151c */
[-C--:B------:R-:W-:Y:S02]  /*c620*/  LEA.HI.X.SX32 R181, R234, R189.reuse, 0x1, P3 ;  /* 0x000000bdeab57211 */ /* 0x080fe400018f0eff */
[----:B------:R-:W-:Y:S01]  /*c630*/  LEA.HI.X.SX32 R185, R240, R189, 0x1, P1 ;  /* 0x000000bdf0b97211 */ /* 0x000fe200008f0eff */
[----:B------:R3:W-:Y:S01]  /*c640*/  STG.E.U16 desc[UR28][R136.64], R205 ;  /* 0x000000cd88007986 */ /* 0x0007e2000c10151c */
[----:B-----5:R-:W-:Y:S02]  /*c650*/  PRMT R91, R228, 0x7632, R91 ;  /* 0x00007632e45b7816 */ /* 0x020fe4000000005b */
[----:B------:R-:W-:Y:S01]  /*c660*/  F2FP.BF16.F32.PACK_AB R232, R233, R232 ;  /* 0x000000e8e9e8723e */ /* 0x000fe200000010ff */
[----:B------:R3:W-:Y:S01]  /*c670*/  STG.E.U16 desc[UR28][R138.64], R69 ;  /* 0x000000458a007986 */ /* 0x0007e2000c10151c */
[----:B0-----:R-:W-:-:S02]  /*c680*/  IADD3 R4, P0, P1, R5, UR6, R6 ;  /* 0x0000000605047c10 */ /* 0x001fc4000f91e006 */
[----:B-1----:R-:W-:Y:S01]  /*c690*/  PRMT R93, R230, 0x7632, R93 ;  /* 0x00007632e65d7816 */ /* 0x002fe2000000005d */
[----:B------:R3:W-:Y:S01]  /*c6a0*/  STG.E.U16 desc[UR28][R140.64], R207 ;  /* 0x000000cf8c007986 */ /* 0x0007e2000c10151c */
[----:B------:R-:W-:Y:S02]  /*c6b0*/  LEA.HI.X.SX32 R189, R238, R189, 0x1, P4 ;  /* 0x000000bdeebd7211 */ /* 0x000fe400020f0eff */
[----:B------:R-:W-:Y:S01]  /*c6c0*/  PRMT R0, R232, 0x7632, R0 ;  /* 0x00007632e8007816 */ /* 0x000fe20000000000 */
[----:B------:R3:W-:Y:S01]  /*c6d0*/  STG.E.U16 desc[UR28][R142.64], R71 ;  /* 0x000000478e007986 */ /* 0x0007e2000c10151c */
[----:B------:R-:W-:-:S03]  /*c6e0*/  IADD3.X R5, PT, PT, R134, UR5, R7, P0, P1 ;  /* 0x0000000586057c10 */ /* 0x000fc600087e2407 */
[----:B------:R3:W-:Y:S04]  /*c6f0*/  STG.E.U16 desc[UR28][R144.64], R209 ;  /* 0x000000d190007986 */ /* 0x0007e8000c10151c */
        /* <DEDUP_REMOVED lines=23> */
[----:B------:R3:W-:Y:S01]  /*c870*/  STG.E desc[UR28][R4.64], R219 ;  /* 0x000000db04007986 */ /* 0x0007e2000c10191c */
[----:B--2---:R-:W-:Y:S06]  /*c880*/  BAR.SYNC.DEFER_BLOCKING 0x0 ;  /* 0x0000000000007b1d */ /* 0x004fec0000010000 */
[----:B------:R-:W-:Y:S05]  /*c890*/  BRA.U UP0, `(.L_x_22) ;  /* 0x0000000100a07547 */ /* 0x000fea000b800000 */
[----:B------:R-:W0:Y:S01]  /*c8a0*/  S2UR UR5, SR_CgaCtaId ;  /* 0x00000000000579c3 */ /* 0x000e220000008800 */
[----:B------:R-:W-:Y:S01]  /*c8b0*/  NOP ;  /* 0x0000000000007918 */ /* 0x000fe20000000000 */
[----:B------:R-:W-:Y:S01]  /*c8c0*/  UMOV UR4, 0x50 ;  /* 0x0000005000047882 */ /* 0x000fe20000000000 */
[----:B---3--:R-:W-:Y:S02]  /*c8d0*/  MOV R0, UR66 ;  /* 0x0000004200007c02 */ /* 0x008fe40008000f00 */
[----:B------:R-:W-:Y:S02]  /*c8e0*/  MOV R3, 0xff ;  /* 0x000000ff00037802 */ /* 0x000fe40000000f00 */
[----:B------:R-:W-:Y:S02]  /*c8f0*/  LOP3.LUT R0, R0, 0xffff, RZ, 0xc0, !PT ;  /* 0x0000ffff00007812 */ /* 0x000fe400078ec0ff */
[----:B------:R-:W-:Y:S02]  /*c900*/  MOV R7, 0x1 ;  /* 0x0000000100077802 */ /* 0x000fe40000000f00 */
[----:B------:R-:W-:-:S04]  /*c910*/  SHF.R.U32.HI R0, RZ, 0x5, R0 ;  /* 0x00000005ff007819 */ /* 0x000fc80000011600 */
[----:B------:R-:W-:Y:S02]  /*c920*/  IADD3 R2, PT, PT, R0, 0x10, RZ ;  /* 0x0000001000027810 */ /* 0x000fe40007ffe0ff */
[----:B------:R-:W-:Y:S01]  /*c930*/  SHF.L.U32 R0, R3, R0, RZ ;  /* 0x0000000003007219 */ /* 0x000fe200000006ff */
[----:B0-----:R-:W-:Y:S01]  /*c940*/  ULEA UR6, UR5, UR4, 0x18 ;  /* 0x0000000405067291 */ /* 0x001fe2000f8ec0ff */
[----:B------:R-:W-:-:S04]  /*c950*/  SHF.L.U32 R3, R7, R2, RZ ;  /* 0x0000000207037219 */ /* 0x000fc800000006ff */
[----:B------:R-:W-:-:S04]  /*c960*/  LOP3.LUT R0, R3, R0, RZ, 0xfc, !PT ;  /* 0x0000000003007212 */ /* 0x000fc800078efcff */
[----:B------:R-:W0:Y:S01]  /*c970*/  LDS R5, [UR6] ;  /* 0x00000006ff057984 */ /* 0x000e220008000800 */
[C---:B------:R-:W-:Y:S02]  /*c980*/  LOP3.LUT R2, R0.reuse, 0xffff, RZ, 0xc0, !PT ;  /* 0x0000ffff00027812 */ /* 0x040fe400078ec0ff */
[----:B0-----:R-:W-:-:S04]  /*c990*/  LOP3.LUT R3, R0, 0xffff, R5, 0x80, !PT ;  /* 0x0000ffff00037812 */ /* 0x001fc800078e8005 */
[----:B------:R-:W-:-:S13]  /*c9a0*/  ISETP.NE.AND P0, PT, R3, R2, PT ;  /* 0x000000020300720c */ /* 0x000fda0003f05270 */
[----:B------:R-:W-:Y:S05]  /*c9b0*/  @P0 BRA `(.L_x_23) ;  /* 0x0000000000500947 */ /* 0x000fea0003800000 */
[----:B------:R-:W-:Y:S02]  /*c9c0*/  SHF.R.U32.HI R5, RZ, 0x10, R5 ;  /* 0x00000010ff057819 */ /* 0x000fe40000011605 */
[----:B------:R-:W-:-:S04]  /*c9d0*/  SHF.R.U32.HI R2, RZ, 0x10, R0 ;  /* 0x00000010ff027819 */ /* 0x000fc80000011600 */
[----:B------:R-:W-:-:S04]  /*c9e0*/  LOP3.LUT R5, R5, R2, RZ, 0xc0, !PT ;  /* 0x0000000205057212 */ /* 0x000fc800078ec0ff */
[----:B------:R-:W-:-:S13]  /*c9f0*/  ISETP.NE.AND P0, PT, R5, R2, PT ;  /* 0x000000020500720c */ /* 0x000fda0003f05270 */
[----:B------:R-:W-:Y:S05]  /*ca00*/  @P0 BRA `(.L_x_24) ;  /* 0x0000000000300947 */ /* 0x000fea0003800000 */
[----:B------:R-:W-:Y:S01]  /*ca10*/  R2UR UR4, R0 ;  /* 0x00000000000472ca */ /* 0x000fe200000e0000 */
[----:B------:R-:W-:Y:S01]  /*ca20*/  VOTEU.ANY UR5, UPT, PT ;  /* 0x0000000000057886 */ /* 0x000fe200038e0100 */
[----:B------:R-:W0:Y:S01]  /*ca30*/  S2R R0, SR_LANEID ;  /* 0x0000000000007919 */ /* 0x000e220000000000 */
[----:B------:R-:W-:-:S10]  /*ca40*/  UFLO.U32 UR5, UR5 ;  /* 0x00000005000572bd */ /* 0x000fd400080e0000 */
[----:B------:R-:W-:-:S06]  /*ca50*/  ULOP3.LUT UR4, URZ, UR4, URZ, 0x33, !UPT ;  /* 0x00000004ff047292 */ /* 0x000fcc000f8e33ff */
[----:B------:R-:W-:-:S04]  /*ca60*/  MOV R2, UR4 ;  /* 0x0000000400027c02 */ /* 0x000fc80008000f00 */
[----:B------:R-:W1:Y:S02]  /*ca70*/  REDUX UR7, R2 ;  /* 0x00000000020773c4 */ /* 0x000e640000000000 */
[----:B------:R2:W-:Y:S01]  /*ca80*/  UTCATOMSWS.AND URZ, UR4 ;  /* 0x0000000400ff79e3 */ /* 0x0005e20008000000 */
[----:B0-----:R-:W-:Y:S02]  /*ca90*/  ISETP.EQ.U32.AND P0, PT, R0, UR5, PT ;  /* 0x0000000500007c0c */ /* 0x001fe4000bf02070 */
[----:B-1----:R-:W-:-:S11]  /*caa0*/  MOV R0, UR7 ;  /* 0x0000000700007c02 */ /* 0x002fd60008000f00 */
[----:B------:R2:W-:Y:S01]  /*cab0*/  @P0 ATOMS.AND RZ, [UR6], R0 ;  /* 0x00000000ffff098c */ /* 0x0005e2000a800006 */
[----:B------:R-:W-:Y:S05]  /*cac0*/  BRA `(.L_x_22) ;  /* 0x0000000000147947 */ /* 0x000fea0003800000 */
.L_x_24:
[----:B------:R-:W-:-:S07]  /*cad0*/  MOV R2, 0xcaf0 ;  /* 0x0000caf000027802 */ /* 0x000fce0000000f00 */
[----:B------:R-:W-:Y:S05]  /*cae0*/  CALL.REL.NOINC `($__internal_0_$__cuda_sm10x_tcgen05_guardrail_trap_col_being_dealloced_not_returned_by_alloc) ;  /* 0x0000000000447944 */ /* 0x000fea0003c00000 */
[----:B------:R-:W-:Y:S05]  /*caf0*/  BRA `(.L_x_22) ;  /* 0x0000000000087947 */ /* 0x000fea0003800000 */
.L_x_23:
[----:B------:R-:W-:-:S07]  /*cb00*/  MOV R2, 0xcb20 ;  /* 0x0000cb2000027802 */ /* 0x000fce0000000f00 */
[----:B------:R-:W-:Y:S05]  /*cb10*/  CALL.REL.NOINC `($__internal_2_$__cuda_sm10x_tcgen05_guardrail_trap_unallocated_columns_being_dealloced) ;  /* 0x0000000000507944 */ /* 0x000fea0003c00000 */
.L_x_22:
[----:B------:R-:W-:Y:S01]  /*cb20*/  NOP ;  /* 0x0000000000007918 */ /* 0x000fe20000000000 */
[----:B--2---:R-:W-:Y:S05]  /*cb30*/  EXIT ;  /* 0x000000000000794d */ /* 0x004fea0003800000 */
.L_x_8:
[----:B------:R-:W1:Y:S02]  /*cb40*/  SYNCS.PHASECHK.TRANS64.TRYWAIT P2, [UR22+0x9000], RZ ;  /* 0x009000ffff0075a7 */ /* 0x000e640008041116 */
[----:B-1----:R-:W-:Y:S05]  /*cb50*/  @!P2 BRA `(.L_x_8) ;  /* 0xfffffffc00f8a947 */ /* 0x002fea000383ffff */
[----:B------:R-:W-:Y:S05]  /*cb60*/  BRA `(.L_x_7) ;  /* 0xffffff7c00207947 */ /* 0x000fea000383ffff */
.L_x_17:
[----:B------:R-:W1:Y:S02]  /*cb70*/  SYNCS.PHASECHK.TRANS64.TRYWAIT P0, [UR22+0xb010], RZ ;  /* 0x00b010ffff0075a7 */ /* 0x000e640008001116 */
[----:B-1----:R-:W-:Y:S05]  /*cb80*/  @!P0 BRA `(.L_x_17) ;  /* 0xfffffffc00f88947 */ /* 0x002fea000383ffff */
[----:B------:R-:W-:Y:S05]  /*cb90*/  BRA `(.L_x_25) ;  /* 0xffffff9800887947 */ /* 0x000fea000383ffff */
.L_x_18:
[----:B------:R-:W1:Y:S02]  /*cba0*/  SYNCS.PHASECHK.TRANS64.TRYWAIT P0, [UR27], R0 ;  /* 0x00000000ff0075a7 */ /* 0x000e64000800111b */
[----:B-1----:R-:W-:Y:S05]  /*cbb0*/  @!P0 BRA `(.L_x_18) ;  /* 0xfffffffc00f88947 */ /* 0x002fea000383ffff */
[----:B------:R-:W-:Y:S05]  /*cbc0*/  BRA `(.L_x_26) ;  /* 0xffffff98009c7947 */ /* 0x000fea000383ffff */
.L_x_21:
[----:B------:R-:W0:Y:S02]  /*cbd0*/  SYNCS.PHASECHK.TRANS64.TRYWAIT P0, [UR27], R0 ;  /* 0x00000000ff0075a7 */ /* 0x000e24000800111b */
[----:B0-----:R-:W-:Y:S05]  /*cbe0*/  @!P0 BRA `(.L_x_21) ;  /* 0xfffffffc00f88947 */ /* 0x001fea000383ffff */
[----:B------:R-:W-:Y:S05]  /*cbf0*/  BRA `(.L_x_27) ;  /* 0xffffffb400047947 */ /* 0x000fea000383ffff */
        .weak           $__internal_0_$__cuda_sm10x_tcgen05_guardrail_trap_col_being_dealloced_not_returned_by_alloc
        .type           $__internal_0_$__cuda_sm10x_tcgen05_guardrail_trap_col_being_dealloced_not_returned_by_alloc,@function
        .size           $__internal_0_$__cuda_sm10x_tcgen05_guardrail_trap_col_being_dealloced_not_returned_by_alloc,($__internal_1_$__cuda_sm10x_tcgen05_guardrail_trap_phase_invalid_during_alloc - $__internal_0_$__cuda_sm10x_tcgen05_guardrail_trap_col_being_dealloced_not_returned_by_alloc)
$__internal_0_$__cuda_sm10x_tcgen05_guardrail_trap_col_being_dealloced_not_returned_by_alloc:
[----:B------:R-:W-:Y:S05]  /*cc00*/  BPT.TRAP 0x1 ;  /* 0x000000040000795c */ /* 0x000fea0000300000 */
[----:B------:R-:W-:-:S04]  /*cc10*/  HFMA2 R3, -RZ, RZ, 0, 0 ;  /* 0x00000000ff037431 */ /* 0x000fc800000001ff */
[----:B------:R-:W-:Y:S05]  /*cc20*/  RET.REL.NODEC R2 `(attn_fwd) ;  /* 0xffffff3002f47950 */ /* 0x000fea0003c3ffff */
        .weak           $__internal_1_$__cuda_sm10x_tcgen05_guardrail_trap_phase_invalid_during_alloc
        .type           $__internal_1_$__cuda_sm10x_tcgen05_guardrail_trap_phase_invalid_during_alloc,@function
        .size           $__internal_1_$__cuda_sm10x_tcgen05_guardrail_trap_phase_invalid_during_alloc,($__internal_2_$__cuda_sm10x_tcgen05_guardrail_trap_unallocated_columns_being_dealloced - $__internal_1_$__cuda_sm10x_tcgen05_guardrail_trap_phase_invalid_during_alloc)
$__internal_1_$__cuda_sm10x_tcgen05_guardrail_trap_phase_invalid_during_alloc:
[----:B------:R-:W-:Y:S05]  /*cc30*/  BPT.TRAP 0x1 ;  /* 0x000000040000795c */ /* 0x000fea0000300000 */
[----:B------:R-:W-:-:S04]  /*cc40*/  MOV R3, 0x0 ;  /* 0x0000000000037802 */ /* 0x000fc80000000f00 */
[----:B------:R-:W-:Y:S05]  /*cc50*/  RET.REL.NODEC R2 `(attn_fwd) ;  /* 0xffffff3002e87950 */ /* 0x000fea0003c3ffff */
        .weak           $__internal_2_$__cuda_sm10x_tcgen05_guardrail_trap_unallocated_columns_being_dealloced
        .type           $__internal_2_$__cuda_sm10x_tcgen05_guardrail_trap_unallocated_columns_being_dealloced,@function
        .size           $__internal_2_$__cuda_sm10x_tcgen05_guardrail_trap_unallocated_columns_being_dealloced,(.L_x_31 - $__internal_2_$__cuda_sm10x_tcgen05_guardrail_trap_unallocated_columns_being_dealloced)
$__internal_2_$__cuda_sm10x_tcgen05_guardrail_trap_unallocated_columns_being_dealloced:
[----:B------:R-:W-:Y:S05]  /*cc60*/  BPT.TRAP 0x1 ;  /* 0x000000040000795c */ /* 0x000fea0000300000 */
[----:B------:R-:W-:-:S04]  /*cc70*/  HFMA2 R3, -RZ, RZ, 0, 0 ;  /* 0x00000000ff037431 */ /* 0x000fc800000001ff */
[----:B------:R-:W-:Y:S05]  /*cc80*/  RET.REL.NODEC R2 `(attn_fwd) ;  /* 0xffffff3002dc7950 */ /* 0x000fea0003c3ffff */
.L_x_28:
[----:B------:R-:W-:-:S00]  /*cc90*/  BRA `(.L_x_28) ;  /* 0xfffffffc00fc7947 */ /* 0x000fc0000383ffff */
[----:B------:R-:W-:-:S00]  /*cca0*/  NOP ;  /* 0x0000000000007918 */ /* 0x000fc00000000000 */
        /* <DEDUP_REMOVED lines=13> */
.L_x_31:


//--------------------- .nv.global.init           --------------------------
	.section	.nv.global.init,"aw",@progbits
.nv.global.init:
	.type		_$_str,@object
	.size		_$_str,(.L_3 - _$_str)
_$_str:
        /*0000*/ 	.byte	0x5f, 0x5f, 0x43, 0x55, 0x44, 0x41, 0x5f, 0x46, 0x54, 0x5a, 0x00
.L_3:


//--------------------- .nv.shared.attn_fwd       --------------------------
	.section	.nv.shared.attn_fwd,"aw",@nobits
	.sectionflags	@""
	.align	16
	.zero		1024


//--------------------- .nv.shared.reserved.0     --------------------------
	.section	.nv.shared.reserved.0,"aw",@nobits
	.align	8
	.weak		__nv_reservedSMEM_offset_0_alias
	.size		__nv_reservedSMEM_offset_0_alias, 0, 64
	.other		__nv_reservedSMEM_offset_0_alias,@"STO_CUDA_RESERVED_SHARED STV_DEFAULT"
__nv_reservedSMEM_offset_0_alias:
	.zero		0
.nv.shared.reserved.0:
	.zero		64
	.weak		__nv_reservedSMEM_allocation_phase
	.type		__nv_reservedSMEM_allocation_phase,@object
	.size		__nv_reservedSMEM_allocation_phase,(.L_0 - __nv_reservedSMEM_allocation_phase)
__nv_reservedSMEM_allocation_phase:
	.zero		1
.L_0:
	.zero		7
	.weak		__nv_reservedSMEM_devtool_atexit_pc
	.type		__nv_reservedSMEM_devtool_atexit_pc,@object
	.size		__nv_reservedSMEM_devtool_atexit_pc,(__nv_reservedSMEM_allocation_mask - __nv_reservedSMEM_devtool_atexit_pc)
__nv_reservedSMEM_devtool_atexit_pc:
	.zero		8
	.weak		__nv_reservedSMEM_allocation_mask
	.type		__nv_reservedSMEM_allocation_mask,@object
	.size		__nv_reservedSMEM_allocation_mask,(.L_2 - __nv_reservedSMEM_allocation_mask)
__nv_reservedSMEM_allocation_mask:
	.zero		4
.L_2:


//--------------------- .nv.constant0.attn_fwd    --------------------------
	.section	.nv.constant0.attn_fwd,"a",@progbits
	.sectionflags	@""
	.align	4
.nv.constant0.attn_fwd:
	.zero		1032


//--------------------- SYMBOLS --------------------------

	.type		.nv.reservedSmem.offset0,@object
	.size		.nv.reservedSmem.offset0,0x4
	.type		.nv.reservedSmem.cap,@object
	.size		.nv.reservedSmem.cap,0x4
